	.headerflags	@"EF_CUDA_TEXMODE_UNIFIED EF_CUDA_64BIT_ADDRESS EF_CUDA_ACCELERATORS EF_CUDA_SM90 EF_CUDA_VIRTUAL_SM(EF_CUDA_SM90)"
	.elftype	@"ET_EXEC"


//--------------------- .nv.info                  --------------------------
	.section	.nv.info,"",@"SHT_CUDA_INFO"
	.align	4


	//----- nvinfo : EIATTR_REGCOUNT
	.align		4
        /*0000*/ 	.byte	0x04, 0x2f
        /*0002*/ 	.short	(.L_3 - .L_2)
	.align		4
.L_2:
        /*0004*/ 	.word	index@(triton_poi_fused__native_batch_norm_legit_no_training_add_convolution_elu_16)
        /*0008*/ 	.word	0x00000020


	//----- nvinfo : EIATTR_MIN_STACK_SIZE
	.align		4
.L_3:
        /*000c*/ 	.byte	0x04, 0x12
        /*000e*/ 	.short	(.L_5 - .L_4)
	.align		4
.L_4:
        /*0010*/ 	.word	index@(triton_poi_fused__native_batch_norm_legit_no_training_add_convolution_elu_16)
        /*0014*/ 	.word	0x00000000


	//----- nvinfo : EIATTR_FRAME_SIZE
	.align		4
.L_5:
        /*0018*/ 	.byte	0x04, 0x11
        /*001a*/ 	.short	(.L_7 - .L_6)
	.align		4
.L_6:
        /*001c*/ 	.word	index@(triton_poi_fused__native_batch_norm_legit_no_training_add_convolution_elu_16)
        /*0020*/ 	.word	0x00000000


	//----- nvinfo : EIATTR_MIN_STACK_SIZE
	.align		4
.L_7:
        /*0024*/ 	.byte	0x04, 0x12
        /*0026*/ 	.short	(.L_9 - .L_8)
	.align		4
.L_8:
        /*0028*/ 	.word	index@(triton_poi_fused__native_batch_norm_legit_no_training_add_convolution_elu_16)
        /*002c*/ 	.word	0x00000000
.L_9:


//--------------------- .nv.info.triton_poi_fused__native_batch_norm_legit_no_training_add_convolution_elu_16 --------------------------
	.section	.nv.info.triton_poi_fused__native_batch_norm_legit_no_training_add_convolution_elu_16,"",@"SHT_CUDA_INFO"
	.sectionflags	@""
	.align	4


	//----- nvinfo : EIATTR_CUDA_API_VERSION
	.align		4
        /*0000*/ 	.byte	0x04, 0x37
        /*0002*/ 	.short	(.L_11 - .L_10)
.L_10:
        /*0004*/ 	.word	0x0000007c


	//----- nvinfo : EIATTR_KPARAM_INFO
	.align		4
.L_11:
        /*0008*/ 	.byte	0x04, 0x17
        /*000a*/ 	.short	(.L_13 - .L_12)
.L_12:
        /*000c*/ 	.word	0x00000000
        /*0010*/ 	.short	0x0008
        /*0012*/ 	.short	0x0040
        /*0014*/ 	.byte	0x00, 0xf0, 0x11, 0x00


	//----- nvinfo : EIATTR_KPARAM_INFO
	.align		4
.L_13:
        /*0018*/ 	.byte	0x04, 0x17
        /*001a*/ 	.short	(.L_15 - .L_14)
.L_14:
        /*001c*/ 	.word	0x00000000
        /*0020*/ 	.short	0x0007
        /*0022*/ 	.short	0x0038
        /*0024*/ 	.byte	0x00, 0xf4, 0x21, 0x00


	//----- nvinfo : EIATTR_KPARAM_INFO
	.align		4
.L_15:
        /*0028*/ 	.byte	0x04, 0x17
        /*002a*/ 	.short	(.L_17 - .L_16)
.L_16:
        /*002c*/ 	.word	0x00000000
        /*0030*/ 	.short	0x0006
        /*0032*/ 	.short	0x0030
        /*0034*/ 	.byte	0x00, 0xf4, 0x21, 0x00


	//----- nvinfo : EIATTR_KPARAM_INFO
	.align		4
.L_17:
        /*0038*/ 	.byte	0x04, 0x17
        /*003a*/ 	.short	(.L_19 - .L_18)
.L_18:
        /*003c*/ 	.word	0x00000000
        /*0040*/ 	.short	0x0005
        /*0042*/ 	.short	0x0028
        /*0044*/ 	.byte	0x00, 0xf4, 0x21, 0x00


	//----- nvinfo : EIATTR_KPARAM_INFO
	.align		4
.L_19:
        /*0048*/ 	.byte	0x04, 0x17
        /*004a*/ 	.short	(.L_21 - .L_20)
.L_20:
        /*004c*/ 	.word	0x00000000
        /*0050*/ 	.short	0x0004
        /*0052*/ 	.short	0x0020
        /*0054*/ 	.byte	0x00, 0xf4, 0x21, 0x00


	//----- nvinfo : EIATTR_KPARAM_INFO
	.align		4
.L_21:
        /*0058*/ 	.byte	0x04, 0x17
        /*005a*/ 	.short	(.L_23 - .L_22)
.L_22:
        /*005c*/ 	.word	0x00000000
        /*0060*/ 	.short	0x0003
        /*0062*/ 	.short	0x0018
        /*0064*/ 	.byte	0x00, 0xf4, 0x21, 0x00


	//----- nvinfo : EIATTR_KPARAM_INFO
	.align		4
.L_23:
        /*0068*/ 	.byte	0x04, 0x17
        /*006a*/ 	.short	(.L_25 - .L_24)
.L_24:
        /*006c*/ 	.word	0x00000000
        /*0070*/ 	.short	0x0002
        /*0072*/ 	.short	0x0010
        /*0074*/ 	.byte	0x00, 0xf4, 0x21, 0x00


	//----- nvinfo : EIATTR_KPARAM_INFO
	.align		4
.L_25:
        /*0078*/ 	.byte	0x04, 0x17
        /*007a*/ 	.short	(.L_27 - .L_26)
.L_26:
        /*007c*/ 	.word	0x00000000
        /*0080*/ 	.short	0x0001
        /*0082*/ 	.short	0x0008
        /*0084*/ 	.byte	0x00, 0xf4, 0x21, 0x00


	//----- nvinfo : EIATTR_KPARAM_INFO
	.align		4
.L_27:
        /*0088*/ 	.byte	0x04, 0x17
        /*008a*/ 	.short	(.L_29 - .L_28)
.L_28:
        /*008c*/ 	.word	0x00000000
        /*0090*/ 	.short	0x0000
        /*0092*/ 	.short	0x0000
        /*0094*/ 	.byte	0x00, 0xf4, 0x21, 0x00


	//----- nvinfo : EIATTR_SPARSE_MMA_MASK
	.align		4
.L_29:
        /*0098*/ 	.byte	0x03, 0x50
        /*009a*/ 	.short	0x0000


	//----- nvinfo : EIATTR_MAXREG_COUNT
	.align		4
        /*009c*/ 	.byte	0x03, 0x1b
        /*009e*/ 	.short	0x00ff


	//----- nvinfo : EIATTR_EXIT_INSTR_OFFSETS
	.align		4
        /*00a0*/ 	.byte	0x04, 0x1c
        /*00a2*/ 	.short	(.L_31 - .L_30)


	//   ....[0]....
.L_30:
        /*00a4*/ 	.word	0x000023d0


	//----- nvinfo : EIATTR_REQNTID
	.align		4
.L_31:
        /*00a8*/ 	.byte	0x04, 0x10
        /*00aa*/ 	.short	(.L_33 - .L_32)
.L_32:
        /*00ac*/ 	.word	0x00000080
        /*00b0*/ 	.word	0x00000001
        /*00b4*/ 	.word	0x00000001


	//----- nvinfo : EIATTR_CBANK_PARAM_SIZE
	.align		4
.L_33:
        /*00b8*/ 	.byte	0x03, 0x19
        /*00ba*/ 	.short	0x0044


	//----- nvinfo : EIATTR_PARAM_CBANK
	.align		4
        /*00bc*/ 	.byte	0x04, 0x0a
        /*00be*/ 	.short	(.L_35 - .L_34)
	.align		4
.L_34:
        /*00c0*/ 	.word	index@(.nv.constant0.triton_poi_fused__native_batch_norm_legit_no_training_add_convolution_elu_16)
        /*00c4*/ 	.short	0x0210
        /*00c6*/ 	.short	0x0044


	//----- nvinfo : EIATTR_SW_WAR
	.align		4
.L_35:
        /*00c8*/ 	.byte	0x04, 0x36
        /*00ca*/ 	.short	(.L_37 - .L_36)
.L_36:
        /*00cc*/ 	.word	0x00000008
.L_37:


//--------------------- .nv.callgraph             --------------------------
	.section	.nv.callgraph,"",@"SHT_CUDA_CALLGRAPH"
	.align	4
	.sectionentsize	8
	.align		4
        /*0000*/ 	.word	0x00000000
	.align		4
        /*0004*/ 	.word	0xffffffff
	.align		4
        /*0008*/ 	.word	0x00000000
	.align		4
        /*000c*/ 	.word	0xfffffffe
	.align		4
        /*0010*/ 	.word	0x00000000
	.align		4
        /*0014*/ 	.word	0xfffffffd
	.align		4
        /*0018*/ 	.word	0x00000000
	.align		4
        /*001c*/ 	.word	0xfffffffc


//--------------------- .nv.constant4             --------------------------
	.section	.nv.constant4,"a",@progbits
	.align	8
	.align		8
.nv.constant4:
        /*0000*/ 	.dword	_$_str
	.align		8
        /*0008*/ 	.dword	_$_str_$_2


//--------------------- .text.triton_poi_fused__native_batch_norm_legit_no_training_add_convolution_elu_16 --------------------------
	.section	.text.triton_poi_fused__native_batch_norm_legit_no_training_add_convolution_elu_16,"ax",@progbits
	.align	128
        .global         triton_poi_fused__native_batch_norm_legit_no_training_add_convolution_elu_16
        .type           triton_poi_fused__native_batch_norm_legit_no_training_add_convolution_elu_16,@function
        .size           triton_poi_fused__native_batch_norm_legit_no_training_add_convolution_elu_16,(.L_x_1 - triton_poi_fused__native_batch_norm_legit_no_training_add_convolution_elu_16)
        .other          triton_poi_fused__native_batch_norm_legit_no_training_add_convolution_elu_16,@"STO_CUDA_ENTRY STV_DEFAULT"
triton_poi_fused__native_batch_norm_legit_no_training_add_convolution_elu_16:
.text.triton_poi_fused__native_batch_norm_legit_no_training_add_convolution_elu_16:
[----:B------:R-:W-:Y:S01]  /*0000*/  LDC R1, c[0x0][0x28] ;  /* 0x00000a00ff017b82 */ /* 0x000fe20000000800 */
[----:B------:R-:W1:Y:S07]  /*0010*/  S2R R0, SR_TID.X ;  /* 0x0000000000007919 */ /* 0x000e6e0000002100 */
[----:B------:R-:W2:Y:S01]  /*0020*/  LDC.64 R6, c[0x0][0x230] ;  /* 0x00008c00ff067b82 */ /* 0x000ea20000000a00 */
[----:B------:R-:W-:Y:S01]  /*0030*/  ULDC.64 UR4, c[0x0][0x208] ;  /* 0x0000820000047ab9 */ /* 0x000fe20000000a00 */
[----:B------:R-:W3:Y:S06]  /*0040*/  S2R R5, SR_CTAID.X ;  /* 0x0000000000057919 */ /* 0x000eec0000002500 */
[----:B------:R-:W4:Y:S08]  /*0050*/  LDC.64 R22, c[0x0][0x220] ;  /* 0x00008800ff167b82 */ /* 0x000f300000000a00 */
[----:B------:R-:W5:Y:S08]  /*0060*/  LDC.64 R18, c[0x0][0x228] ;  /* 0x00008a00ff127b82 */ /* 0x000f700000000a00 */
[----:B------:R-:W2:Y:S01]  /*0070*/  LDC.64 R8, c[0x0][0x238] ;  /* 0x00008e00ff087b82 */ /* 0x000ea20000000a00 */
[----:B-1----:R-:W-:-:S07]  /*0080*/  SHF.L.U32 R0, R0, 0x2, RZ ;  /* 0x0000000200007819 */ /* 0x002fce00000006ff */
[----:B------:R-:W1:Y:S01]  /*0090*/  LDC.64 R16, c[0x0][0x240] ;  /* 0x00009000ff107b82 */ /* 0x000e620000000a00 */
[----:B---3--:R-:W-:Y:S02]  /*00a0*/  SHF.R.S32.HI R3, RZ, 0x15, R5 ;  /* 0x00000015ff037819 */ /* 0x008fe40000011405 */
[----:B------:R-:W-:Y:S02]  /*00b0*/  LOP3.LUT R0, R0, 0x1fc, RZ, 0xc0, !PT ;  /* 0x000001fc00007812 */ /* 0x000fe400078ec0ff */
[----:B------:R-:W-:Y:S02]  /*00c0*/  SGXT R3, R3, 0x1 ;  /* 0x000000010303781a */ /* 0x000fe40000000200 */
[----:B------:R-:W-:-:S04]  /*00d0*/  LEA R2, R5, R0, 0xa ;  /* 0x0000000005027211 */ /* 0x000fc800078e50ff */
[----:B------:R-:W-:-:S04]  /*00e0*/  LEA.HI R0, R3, R2, RZ, 0x12 ;  /* 0x0000000203007211 */ /* 0x000fc800078f90ff */
[----:B------:R-:W-:-:S04]  /*00f0*/  SHF.R.S32.HI R3, RZ, 0x12, R0 ;  /* 0x00000012ff037819 */ /* 0x000fc80000011400 */
[----:B------:R-:W-:-:S04]  /*0100*/  SHF.R.S32.HI R4, RZ, 0xf, R3 ;  /* 0x0000000fff047819 */ /* 0x000fc80000011403 */
[----:B------:R-:W-:-:S04]  /*0110*/  LOP3.LUT R4, R4, 0xffff, RZ, 0xc0, !PT ;  /* 0x0000ffff04047812 */ /* 0x000fc800078ec0ff */
[----:B------:R-:W-:-:S04]  /*0120*/  LEA.HI R4, R4, R3, RZ, 0x15 ;  /* 0x0000000304047211 */ /* 0x000fc800078fa8ff */
[----:B------:R-:W-:-:S04]  /*0130*/  LOP3.LUT R4, R4, 0xffe0, RZ, 0xc0, !PT ;  /* 0x0000ffe004047812 */ /* 0x000fc800078ec0ff */
[----:B------:R-:W-:-:S04]  /*0140*/  IADD3 R4, RZ, -R4, RZ ;  /* 0x80000004ff047210 */ /* 0x000fc80007ffe0ff */
[----:B------:R-:W-:-:S04]  /*0150*/  PRMT R4, R4, 0x7710, RZ ;  /* 0x0000771004047816 */ /* 0x000fc800000000ff */
[----:B------:R-:W-:Y:S02]  /*0160*/  IADD3 R3, R3, R4, RZ ;  /* 0x0000000403037210 */ /* 0x000fe40007ffe0ff */
[----:B------:R-:W3:Y:S02]  /*0170*/  LDC.64 R4, c[0x0][0x210] ;  /* 0x00008400ff047b82 */ /* 0x000ee40000000a00 */
[----:B------:R-:W-:-:S05]  /*0180*/  PRMT R21, R3, 0x9910, RZ ;  /* 0x0000991003157816 */ /* 0x000fca00000000ff */
[----:B--2---:R-:W-:-:S06]  /*0190*/  IMAD.WIDE R24, R21, 0x4, R6 ;  /* 0x0000000415187825 */ /* 0x004fcc00078e0206 */
[----:B------:R-:W2:Y:S01]  /*01a0*/  LDG.E.EL R24, desc[UR4][R24.64] ;  /* 0x0000000418187981 */ /* 0x000ea2000c2e1900 */
[----:B----4-:R-:W-:-:S05]  /*01b0*/  IMAD.WIDE R28, R21, 0x4, R22 ;  /* 0x00000004151c7825 */ /* 0x010fca00078e0216 */
[----:B------:R5:W4:Y:S01]  /*01c0*/  LDG.E.EL R10, desc[UR4][R28.64] ;  /* 0x000000041c0a7981 */ /* 0x000b22000c2e1900 */
[----:B---3--:R-:W-:-:S04]  /*01d0*/  IMAD.WIDE R4, R2, 0x4, R4 ;  /* 0x0000000402047825 */ /* 0x008fc800078e0204 */
[C---:B-----5:R-:W-:Y:S01]  /*01e0*/  IMAD.WIDE R28, R21.reuse, 0x4, R18 ;  /* 0x00000004151c7825 */ /* 0x060fe200078e0212 */
[----:B------:R-:W4:Y:S04]  /*01f0*/  LDG.E.128 R12, desc[UR4][R4.64] ;  /* 0x00000004040c7981 */ /* 0x000f28000c1e1d00 */
[----:B------:R-:W3:Y:S01]  /*0200*/  LDG.E.EL R11, desc[UR4][R28.64] ;  /* 0x000000041c0b7981 */ /* 0x000ee2000c2e1900 */
[----:B0-----:R-:W-:-:S04]  /*0210*/  IMAD.WIDE R26, R21, 0x4, R8 ;  /* 0x00000004151a7825 */ /* 0x001fc800078e0208 */
[----:B-1----:R-:W-:Y:S02]  /*0220*/  IMAD.WIDE R20, R21, 0x4, R16 ;  /* 0x0000000415147825 */ /* 0x002fe400078e0210 */
[----:B------:R-:W5:Y:S04]  /*0230*/  LDG.E.EL R26, desc[UR4][R26.64] ;  /* 0x000000041a1a7981 */ /* 0x000f68000c2e1900 */
[----:B------:R0:W5:Y:S01]  /*0240*/  LDG.E.EL R3, desc[UR4][R20.64] ;  /* 0x0000000414037981 */ /* 0x000162000c2e1900 */
[----:B------:R-:W-:-:S04]  /*0250*/  IADD3 R0, R0, 0x200, RZ ;  /* 0x0000020000007810 */ /* 0x000fc80007ffe0ff */
[----:B------:R-:W-:Y:S01]  /*0260*/  SHF.R.S32.HI R0, RZ, 0x12, R0 ;  /* 0x00000012ff007819 */ /* 0x000fe20000011400 */
[----:B0-----:R-:W-:Y:S01]  /*0270*/  HFMA2.MMA R21, -RZ, RZ, 1.625, 0 ;  /* 0x3e800000ff157435 */ /* 0x001fe200000001ff */
[----:B--2---:R-:W-:-:S04]  /*0280*/  FADD R25, R24, 9.9999997473787516356e-06 ;  /* 0x3727c5ac18197421 */ /* 0x004fc80000000000 */
[----:B------:R-:W0:Y:S02]  /*0290*/  MUFU.SQRT R27, R25 ;  /* 0x00000019001b7308 */ /* 0x000e240000002000 */
[C---:B0-----:R-:W-:Y:S02]  /*02a0*/  FSETP.GT.AND P0, PT, R27.reuse, 8.50705917302346158658e+37, PT ;  /* 0x7e8000001b00780b */ /* 0x041fe40003f04000 */
[----:B------:R-:W-:Y:S02]  /*02b0*/  FSETP.GEU.AND P1, PT, R27, 1.175494350822287508e-38, PT ;  /* 0x008000001b00780b */ /* 0x000fe40003f2e000 */
[----:B------:R-:W-:-:S09]  /*02c0*/  SHF.R.S32.HI R24, RZ, 0xf, R0 ;  /* 0x0000000fff187819 */ /* 0x000fd20000011400 */
[----:B------:R-:W-:-:S04]  /*02d0*/  @P0 FMUL R27, R27, 0.25 ;  /* 0x3e8000001b1b0820 */ /* 0x000fc80000400000 */
[----:B------:R-:W-:Y:S01]  /*02e0*/  @!P1 FMUL R27, R27, 16777216 ;  /* 0x4b8000001b1b9820 */ /* 0x000fe20000400000 */
[----:B------:R-:W-:-:S03]  /*02f0*/  LOP3.LUT R29, R24, 0xffff, RZ, 0xc0, !PT ;  /* 0x0000ffff181d7812 */ /* 0x000fc600078ec0ff */
[----:B------:R-:W0:Y:S01]  /*0300*/  MUFU.RCP R20, R27 ;  /* 0x0000001b00147308 */ /* 0x000e220000001000 */
[----:B------:R-:W-:Y:S02]  /*0310*/  LEA.HI R24, R29, R0, RZ, 0x15 ;  /* 0x000000001d187211 */ /* 0x000fe400078fa8ff */
[----:B------:R-:W-:Y:S02]  /*0320*/  FSEL R25, R21, 1, P0 ;  /* 0x3f80000015197808 */ /* 0x000fe40000000000 */
[----:B------:R-:W-:Y:S01]  /*0330*/  LOP3.LUT R24, R24, 0xffe0, RZ, 0xc0, !PT ;  /* 0x0000ffe018187812 */ /* 0x000fe200078ec0ff */
[--C-:B----4-:R-:W-:Y:S02]  /*0340*/  FADD R12, R12, R10.reuse ;  /* 0x0000000a0c0c7221 */ /* 0x110fe40000000000 */
[----:B------:R-:W-:Y:S01]  /*0350*/  @!P1 FMUL R25, R25, 16777216 ;  /* 0x4b80000019199820 */ /* 0x000fe20000400000 */
[----:B------:R-:W-:Y:S01]  /*0360*/  IADD3 R24, RZ, -R24, RZ ;  /* 0x80000018ff187210 */ /* 0x000fe20007ffe0ff */
[--C-:B------:R-:W-:Y:S01]  /*0370*/  FADD R13, R13, R10.reuse ;  /* 0x0000000a0d0d7221 */ /* 0x100fe20000000000 */
[----:B------:R-:W-:-:S02]  /*0380*/  FADD R15, R15, R10 ;  /* 0x0000000a0f0f7221 */ /* 0x000fc40000000000 */
[----:B------:R-:W-:Y:S01]  /*0390*/  PRMT R29, R24, 0x7710, RZ ;  /* 0x00007710181d7816 */ /* 0x000fe200000000ff */
[----:B0-----:R-:W-:Y:S01]  /*03a0*/  FMUL R20, R20, R25 ;  /* 0x0000001914147220 */ /* 0x001fe20000400000 */
[----:B---3--:R-:W-:Y:S01]  /*03b0*/  FADD R25, -R11, R12 ;  /* 0x0000000c0b197221 */ /* 0x008fe20000000100 */
[----:B------:R-:W-:Y:S01]  /*03c0*/  FADD R14, R14, R10 ;  /* 0x0000000a0e0e7221 */ /* 0x000fe20000000000 */
[----:B------:R-:W-:Y:S02]  /*03d0*/  IADD3 R0, R0, R29, RZ ;  /* 0x0000001d00007210 */ /* 0x000fe40007ffe0ff */
[----:B------:R-:W-:Y:S01]  /*03e0*/  FMUL R25, R25, R20 ;  /* 0x0000001419197220 */ /* 0x000fe20000400000 */
[C---:B------:R-:W-:Y:S01]  /*03f0*/  FADD R27, -R11.reuse, R13 ;  /* 0x0000000d0b1b7221 */ /* 0x040fe20000000100 */
[C---:B------:R-:W-:Y:S01]  /*0400*/  FADD R29, -R11.reuse, R15 ;  /* 0x0000000f0b1d7221 */ /* 0x040fe20000000100 */
[----:B------:R-:W-:Y:S01]  /*0410*/  FADD R11, -R11, R14 ;  /* 0x0000000e0b0b7221 */ /* 0x000fe20000000100 */
[----:B-----5:R-:W-:-:S03]  /*0420*/  FFMA R25, R26, R25, R3 ;  /* 0x000000191a197223 */ /* 0x020fc60000000003 */
[-C--:B------:R-:W-:Y:S01]  /*0430*/  FMUL R10, R11, R20.reuse ;  /* 0x000000140b0a7220 */ /* 0x080fe20000400000 */
[----:B------:R-:W-:Y:S01]  /*0440*/  FMUL R11, R25, 1.4426950216293334961 ;  /* 0x3fb8aa3b190b7820 */ /* 0x000fe20000400000 */
[-C--:B------:R-:W-:Y:S01]  /*0450*/  FMUL R24, R27, R20.reuse ;  /* 0x000000141b187220 */ /* 0x080fe20000400000 */
[----:B------:R-:W-:Y:S01]  /*0460*/  FMUL R28, R29, R20 ;  /* 0x000000141d1c7220 */ /* 0x000fe20000400000 */
[----:B------:R-:W-:-:S03]  /*0470*/  FFMA R10, R26, R10, R3 ;  /* 0x0000000a1a0a7223 */ /* 0x000fc60000000003 */
[----:B------:R-:W0:Y:S01]  /*0480*/  FRND R11, R11 ;  /* 0x0000000b000b7307 */ /* 0x000e220000201000 */
[C-C-:B------:R-:W-:Y:S01]  /*0490*/  FFMA R24, R26.reuse, R24, R3.reuse ;  /* 0x000000181a187223 */ /* 0x140fe20000000003 */
[----:B------:R-:W-:Y:S01]  /*04a0*/  FFMA R26, R26, R28, R3 ;  /* 0x0000001c1a1a7223 */ /* 0x000fe20000000003 */
[----:B------:R-:W-:Y:S01]  /*04b0*/  PRMT R3, R0, 0x9910, RZ ;  /* 0x0000991000037816 */ /* 0x000fe200000000ff */
[----:B------:R-:W-:-:S05]  /*04c0*/  FADD.FTZ R0, |R25|, -RZ ;  /* 0x800000ff19007221 */ /* 0x000fca0000010200 */
[----:B------:R-:W-:-:S04]  /*04d0*/  FSETP.GEU.AND P0, PT, R0, 0.40999999642372131348, PT ;  /* 0x3ed1eb850000780b */ /* 0x000fc80003f0e000 */
[----:B0-----:R-:W-:Y:S02]  /*04e0*/  FSEL R20, R11, RZ, P0 ;  /* 0x000000ff0b147208 */ /* 0x001fe40000000000 */
[----:B------:R-:W-:-:S03]  /*04f0*/  MOV R0, 0x3ab5ebe6 ;  /* 0x3ab5ebe600007802 */ /* 0x000fc60000000f00 */
[C---:B------:R-:W-:Y:S01]  /*0500*/  FFMA.FTZ R11, -R20.reuse, 0.693145751953125, R25 ;  /* 0x3f317200140b7823 */ /* 0x040fe20000010119 */
[----:B------:R-:W-:Y:S01]  /*0510*/  FSETP.NEU.AND P5, PT, R20, 128, PT ;  /* 0x430000001400780b */ /* 0x000fe20003fad000 */
[----:B------:R-:W-:-:S04]  /*0520*/  IMAD.WIDE R28, R3, 0x4, R6 ;  /* 0x00000004031c7825 */ /* 0x000fc800078e0206 */
[C---:B------:R-:W-:Y:S01]  /*0530*/  FFMA.FTZ R11, -R20.reuse, 1.428606765330187045e-06, R11 ;  /* 0x35bfbe8e140b7823 */ /* 0x040fe2000001010b */
[----:B------:R-:W-:Y:S01]  /*0540*/  IMAD.WIDE R6, R3, 0x4, R22 ;  /* 0x0000000403067825 */ /* 0x000fe200078e0216 */
[----:B------:R-:W-:-:S03]  /*0550*/  FSEL R27, R20, 127, P5 ;  /* 0x42fe0000141b7808 */ /* 0x000fc60002800000 */
[C---:B------:R-:W-:Y:S01]  /*0560*/  FFMA.FTZ R23, R11.reuse, R0, 0.0083824126049876213074 ;  /* 0x3c0956630b177423 */ /* 0x040fe20000010000 */
[----:B------:R0:W2:Y:S01]  /*0570*/  LDG.E.EL R22, desc[UR4][R28.64] ;  /* 0x000000041c167981 */ /* 0x0000a2000c2e1900 */
[----:B------:R-:W1:Y:S02]  /*0580*/  MUFU.EX2 R20, R27 ;  /* 0x0000001b00147308 */ /* 0x000e640000000800 */
[C---:B------:R-:W-:Y:S01]  /*0590*/  FFMA.FTZ R23, R11.reuse, R23, 0.041667830199003219604 ;  /* 0x3d2aabe30b177423 */ /* 0x040fe20000010017 */
[----:B------:R3:W4:Y:S03]  /*05a0*/  LDG.E.EL R7, desc[UR4][R6.64] ;  /* 0x0000000406077981 */ /* 0x000726000c2e1900 */
[----:B------:R-:W-:-:S04]  /*05b0*/  FFMA.FTZ R23, R11, R23, 0.16666397452354431152 ;  /* 0x3e2aa9f60b177423 */ /* 0x000fc80000010017 */
[----:B0-----:R-:W-:-:S04]  /*05c0*/  FFMA.FTZ R28, R11, R23, 0.49999994039535522461 ;  /* 0x3efffffe0b1c7423 */ /* 0x001fc80000010017 */
[----:B------:R-:W-:Y:S01]  /*05d0*/  FMUL R28, R11, R28 ;  /* 0x0000001c0b1c7220 */ /* 0x000fe20000400000 */
[----:B-1----:R-:W-:-:S03]  /*05e0*/  FADD R23, R20, -1 ;  /* 0xbf80000014177421 */ /* 0x002fc60000000000 */
[----:B------:R-:W-:-:S04]  /*05f0*/  FFMA.FTZ R11, R11, R28, R11 ;  /* 0x0000001c0b0b7223 */ /* 0x000fc8000001000b */
[----:B------:R-:W-:Y:S01]  /*0600*/  FFMA.FTZ R28, R20, R11, R23 ;  /* 0x0000000b141c7223 */ /* 0x000fe20000010017 */
[----:B------:R-:W-:-:S04]  /*0610*/  FMUL R20, R24, 1.4426950216293334961 ;  /* 0x3fb8aa3b18147820 */ /* 0x000fc80000400000 */
[----:B------:R-:W0:Y:S01]  /*0620*/  FRND R11, R20 ;  /* 0x00000014000b7307 */ /* 0x000e220000201000 */
[----:B---3--:R-:W-:-:S05]  /*0630*/  FADD.FTZ R6, |R24|, -RZ ;  /* 0x800000ff18067221 */ /* 0x008fca0000010200 */
[----:B------:R-:W-:Y:S01]  /*0640*/  FSETP.GEU.AND P0, PT, R6, 0.40999999642372131348, PT ;  /* 0x3ed1eb850600780b */ /* 0x000fe20003f0e000 */
[----:B------:R-:W-:-:S04]  /*0650*/  IMAD.WIDE R18, R3, 0x4, R18 ;  /* 0x0000000403127825 */ /* 0x000fc800078e0212 */
[----:B------:R-:W-:Y:S01]  /*0660*/  IMAD.WIDE R8, R3, 0x4, R8 ;  /* 0x0000000403087825 */ /* 0x000fe200078e0208 */
[----:B------:R1:W3:Y:S01]  /*0670*/  LDG.E.EL R6, desc[UR4][R18.64] ;  /* 0x0000000412067981 */ /* 0x0002e2000c2e1900 */
[----:B0-----:R-:W-:Y:S02]  /*0680*/  FSEL R11, R11, RZ, P0 ;  /* 0x000000ff0b0b7208 */ /* 0x001fe40000000000 */
[----:B------:R-:W-:-:S04]  /*0690*/  IMAD.WIDE R16, R3, 0x4, R16 ;  /* 0x0000000403107825 */ /* 0x000fc800078e0210 */
[----:B------:R-:W-:-:S04]  /*06a0*/  FFMA.FTZ R23, -R11, 0.693145751953125, R24 ;  /* 0x3f3172000b177823 */ /* 0x000fc80000010118 */
[----:B------:R-:W-:-:S04]  /*06b0*/  FFMA.FTZ R3, -R11, 1.428606765330187045e-06, R23 ;  /* 0x35bfbe8e0b037823 */ /* 0x000fc80000010117 */
[----:B------:R-:W-:Y:S01]  /*06c0*/  FFMA.FTZ R20, R3, R0, 0.0083824126049876213074 ;  /* 0x3c09566303147423 */ /* 0x000fe20000010000 */
[----:B------:R-:W-:-:S03]  /*06d0*/  FSETP.NEU.AND P2, PT, R11, 128, PT ;  /* 0x430000000b00780b */ /* 0x000fc60003f4d000 */
[----:B------:R-:W-:Y:S01]  /*06e0*/  FFMA.FTZ R20, R3, R20, 0.041667830199003219604 ;  /* 0x3d2aabe303147423 */ /* 0x000fe20000010014 */
[----:B------:R-:W-:-:S03]  /*06f0*/  FSEL R29, R11, 127, P2 ;  /* 0x42fe00000b1d7808 */ /* 0x000fc60001000000 */
[C---:B------:R-:W-:Y:S01]  /*0700*/  FFMA.FTZ R20, R3.reuse, R20, 0.16666397452354431152 ;  /* 0x3e2aa9f603147423 */ /* 0x040fe20000010014 */
[----:B------:R-:W1:Y:S03]  /*0710*/  MUFU.EX2 R11, R29 ;  /* 0x0000001d000b7308 */ /* 0x000e660000000800 */
[----:B------:R-:W-:-:S04]  /*0720*/  FFMA.FTZ R20, R3, R20, 0.49999994039535522461 ;  /* 0x3efffffe03147423 */ /* 0x000fc80000010014 */
[----:B------:R-:W-:-:S04]  /*0730*/  FMUL R20, R3, R20 ;  /* 0x0000001403147220 */ /* 0x000fc80000400000 */
[----:B------:R-:W-:Y:S01]  /*0740*/  FFMA.FTZ R20, R3, R20, R3 ;  /* 0x0000001403147223 */ /* 0x000fe20000010003 */
[----:B------:R-:W-:Y:S01]  /*0750*/  FMUL R3, R10, 1.4426950216293334961 ;  /* 0x3fb8aa3b0a037820 */ /* 0x000fe20000400000 */
[----:B-1----:R-:W-:-:S05]  /*0760*/  FADD R18, R11, -1 ;  /* 0xbf8000000b127421 */ /* 0x002fca0000000000 */
[----:B------:R-:W0:Y:S01]  /*0770*/  FRND R3, R3 ;  /* 0x0000000300037307 */ /* 0x000e220000201000 */
[----:B------:R-:W-:Y:S01]  /*0780*/  FFMA.FTZ R11, R11, R20, R18 ;  /* 0x000000140b0b7223 */ /* 0x000fe20000010012 */
[----:B------:R-:W-:Y:S01]  /*0790*/  FADD.FTZ R18, |R10|, -RZ ;  /* 0x800000ff0a127221 */ /* 0x000fe20000010200 */
[----:B------:R-:W5:Y:S04]  /*07a0*/  LDG.E.EL R20, desc[UR4][R16.64] ;  /* 0x0000000410147981 */ /* 0x000f68000c2e1900 */
[----:B------:R-:W-:-:S04]  /*07b0*/  FSETP.GEU.AND P0, PT, R18, 0.40999999642372131348, PT ;  /* 0x3ed1eb851200780b */ /* 0x000fc80003f0e000 */
[----:B0-----:R-:W-:Y:S02]  /*07c0*/  FSEL R19, R3, RZ, P0 ;  /* 0x000000ff03137208 */ /* 0x001fe40000000000 */
[----:B------:R0:W5:Y:S03]  /*07d0*/  LDG.E.EL R3, desc[UR4][R8.64] ;  /* 0x0000000408037981 */ /* 0x000166000c2e1900 */
[C---:B------:R-:W-:Y:S01]  /*07e0*/  FFMA.FTZ R18, -R19.reuse, 0.693145751953125, R10 ;  /* 0x3f31720013127823 */ /* 0x040fe2000001010a */
[----:B------:R-:W-:-:S03]  /*07f0*/  FSETP.NEU.AND P0, PT, R19, 128, PT ;  /* 0x430000001300780b */ /* 0x000fc60003f0d000 */
[C---:B------:R-:W-:Y:S01]  /*0800*/  FFMA.FTZ R23, -R19.reuse, 1.428606765330187045e-06, R18 ;  /* 0x35bfbe8e13177823 */ /* 0x040fe20000010112 */
[----:B------:R-:W-:-:S03]  /*0810*/  FSEL R18, R19, 127, P0 ;  /* 0x42fe000013127808 */ /* 0x000fc60000000000 */
[C---:B0-----:R-:W-:Y:S01]  /*0820*/  FFMA.FTZ R8, R23.reuse, R0, 0.0083824126049876213074 ;  /* 0x3c09566317087423 */ /* 0x041fe20000010000 */
[----:B------:R-:W0:Y:S03]  /*0830*/  MUFU.EX2 R19, R18 ;  /* 0x0000001200137308 */ /* 0x000e260000000800 */
[----:B------:R-:W-:-:S04]  /*0840*/  FFMA.FTZ R8, R23, R8, 0.041667830199003219604 ;  /* 0x3d2aabe317087423 */ /* 0x000fc80000010008 */
[----:B------:R-:W-:-:S04]  /*0850*/  FFMA.FTZ R8, R23, R8, 0.16666397452354431152 ;  /* 0x3e2aa9f617087423 */ /* 0x000fc80000010008 */
[----:B------:R-:W-:-:S04]  /*0860*/  FFMA.FTZ R8, R23, R8, 0.49999994039535522461 ;  /* 0x3efffffe17087423 */ /* 0x000fc80000010008 */
[----:B------:R-:W-:Y:S01]  /*0870*/  FMUL R8, R23, R8 ;  /* 0x0000000817087220 */ /* 0x000fe20000400000 */
[----:B0-----:R-:W-:-:S03]  /*0880*/  FADD R16, R19, -1 ;  /* 0xbf80000013107421 */ /* 0x001fc60000000000 */
[----:B------:R-:W-:-:S04]  /*0890*/  FFMA.FTZ R8, R23, R8, R23 ;  /* 0x0000000817087223 */ /* 0x000fc80000010017 */
[----:B------:R-:W-:Y:S01]  /*08a0*/  FFMA.FTZ R23, R19, R8, R16 ;  /* 0x0000000813177223 */ /* 0x000fe20000010010 */
[----:B------:R-:W-:-:S06]  /*08b0*/  FMUL R8, R26, 1.4426950216293334961 ;  /* 0x3fb8aa3b1a087820 */ /* 0x000fcc0000400000 */
[----:B------:R-:W0:Y:S01]  /*08c0*/  FRND R8, R8 ;  /* 0x0000000800087307 */ /* 0x000e220000201000 */
[----:B------:R-:W-:-:S05]  /*08d0*/  FADD.FTZ R9, |R26|, -RZ ;  /* 0x800000ff1a097221 */ /* 0x000fca0000010200 */
[----:B------:R-:W-:-:S04]  /*08e0*/  FSETP.GEU.AND P1, PT, R9, 0.40999999642372131348, PT ;  /* 0x3ed1eb850900780b */ /* 0x000fc80003f2e000 */
[----:B0-----:R-:W-:-:S05]  /*08f0*/  FSEL R17, R8, RZ, P1 ;  /* 0x000000ff08117208 */ /* 0x001fca0000800000 */
[C---:B------:R-:W-:Y:S01]  /*0900*/  FFMA.FTZ R16, -R17.reuse, 0.693145751953125, R26 ;  /* 0x3f31720011107823 */ /* 0x040fe2000001011a */
[----:B------:R-:W-:Y:S01]  /*0910*/  @!P5 FADD R28, R28, R28 ;  /* 0x0000001c1c1cd221 */ /* 0x000fe20000000000 */
[C---:B------:R-:W-:Y:S02]  /*0920*/  FSETP.NEU.AND P5, PT, R17.reuse, 128, PT ;  /* 0x430000001100780b */ /* 0x040fe40003fad000 */
[C---:B------:R-:W-:Y:S02]  /*0930*/  FFMA.FTZ R9, -R17.reuse, 1.428606765330187045e-06, R16 ;  /* 0x35bfbe8e11097823 */ /* 0x040fe40000010110 */
[----:B------:R-:W-:Y:S02]  /*0940*/  FSEL R16, R17, 127, P5 ;  /* 0x42fe000011107808 */ /* 0x000fe40002800000 */
[----:B------:R-:W-:-:S04]  /*0950*/  FFMA.FTZ R8, R9, R0, 0.0083824126049876213074 ;  /* 0x3c09566309087423 */ /* 0x000fc80000010000 */
[C---:B------:R-:W-:Y:S02]  /*0960*/  FFMA.FTZ R17, R9.reuse, R8, 0.041667830199003219604 ;  /* 0x3d2aabe309117423 */ /* 0x040fe40000010008 */
[----:B------:R-:W0:Y:S02]  /*0970*/  MUFU.EX2 R8, R16 ;  /* 0x0000001000087308 */ /* 0x000e240000000800 */
[----:B------:R-:W-:-:S04]  /*0980*/  FFMA.FTZ R17, R9, R17, 0.16666397452354431152 ;  /* 0x3e2aa9f609117423 */ /* 0x000fc80000010011 */
[----:B------:R-:W-:-:S04]  /*0990*/  FFMA.FTZ R17, R9, R17, 0.49999994039535522461 ;  /* 0x3efffffe09117423 */ /* 0x000fc80000010011 */
[----:B------:R-:W-:-:S04]  /*09a0*/  FMUL R17, R9, R17 ;  /* 0x0000001109117220 */ /* 0x000fc80000400000 */
[----:B------:R-:W-:Y:S01]  /*09b0*/  FFMA.FTZ R17, R9, R17, R9 ;  /* 0x0000001109117223 */ /* 0x000fe20000010009 */
[----:B0-----:R-:W-:Y:S01]  /*09c0*/  FADD R9, R8, -1 ;  /* 0xbf80000008097421 */ /* 0x001fe20000000000 */
[----:B------:R-:W-:-:S03]  /*09d0*/  FSETP.GT.AND P4, PT, R27, 128, PT ;  /* 0x430000001b00780b */ /* 0x000fc60003f84000 */
[----:B------:R-:W-:Y:S02]  /*09e0*/  FFMA.FTZ R17, R8, R17, R9 ;  /* 0x0000001108117223 */ /* 0x000fe40000010009 */
[----:B------:R-:W0:Y:S01]  /*09f0*/  LDC.64 R8, c[0x0][0x248] ;  /* 0x00009200ff087b82 */ /* 0x000e220000000a00 */
[----:B------:R-:W-:Y:S02]  /*0a00*/  FSEL R28, R28, +INF , !P4 ;  /* 0x7f8000001c1c7808 */ /* 0x000fe40006000000 */
[----:B------:R-:W-:Y:S02]  /*0a10*/  FSETP.NEU.AND P4, PT, R25, RZ, PT ;  /* 0x000000ff1900720b */ /* 0x000fe40003f8d000 */
[----:B------:R-:W-:-:S04]  /*0a20*/  FSETP.GEU.AND P6, PT, R27, -25, PT ;  /* 0xc1c800001b00780b */ /* 0x000fc80003fce000 */
[----:B------:R-:W-:Y:S02]  /*0a30*/  FSEL R28, R28, -1, P6 ;  /* 0xbf8000001c1c7808 */ /* 0x000fe40003000000 */
[----:B------:R-:W-:Y:S01]  /*0a40*/  FSETP.NEU.AND P6, PT, R26, RZ, PT ;  /* 0x000000ff1a00720b */ /* 0x000fe20003fcd000 */
[----:B------:R-:W-:Y:S01]  /*0a50*/  @!P5 FADD R17, R17, R17 ;  /* 0x000000111111d221 */ /* 0x000fe20000000000 */
[----:B------:R-:W-:-:S03]  /*0a60*/  FSETP.GT.AND P5, PT, R16, 128, PT ;  /* 0x430000001000780b */ /* 0x000fc60003fa4000 */
[----:B------:R-:W-:Y:S01]  /*0a70*/  @!P4 FADD R28, R25, R25 ;  /* 0x00000019191cc221 */ /* 0x000fe20000000000 */
[----:B------:R-:W-:Y:S02]  /*0a80*/  FSETP.GEU.AND P4, PT, R16, -25, PT ;  /* 0xc1c800001000780b */ /* 0x000fe40003f8e000 */
[----:B------:R-:W-:Y:S02]  /*0a90*/  FSEL R17, R17, +INF , !P5 ;  /* 0x7f80000011117808 */ /* 0x000fe40006800000 */
[----:B------:R-:W-:Y:S02]  /*0aa0*/  FSETP.GT.AND P5, PT, R25, RZ, PT ;  /* 0x000000ff1900720b */ /* 0x000fe40003fa4000 */
[----:B------:R-:W-:Y:S01]  /*0ab0*/  FSEL R17, R17, -1, P4 ;  /* 0xbf80000011117808 */ /* 0x000fe20002000000 */
[----:B------:R-:W-:Y:S01]  /*0ac0*/  @!P6 FADD R17, R26, R26 ;  /* 0x0000001a1a11e221 */ /* 0x000fe20000000000 */
[----:B0-----:R-:W-:Y:S01]  /*0ad0*/  IMAD.WIDE R8, R2, 0x4, R8 ;  /* 0x0000000402087825 */ /* 0x001fe200078e0208 */
[----:B------:R-:W-:-:S02]  /*0ae0*/  FSETP.GT.AND P6, PT, R26, RZ, PT ;  /* 0x000000ff1a00720b */ /* 0x000fc40003fc4000 */
[----:B------:R-:W-:Y:S02]  /*0af0*/  FSEL R25, R25, R28, P5 ;  /* 0x0000001c19197208 */ /* 0x000fe40002800000 */
[C---:B------:R-:W-:Y:S02]  /*0b00*/  FSETP.GT.AND P4, PT, R18.reuse, 128, PT ;  /* 0x430000001200780b */ /* 0x040fe40003f84000 */
[----:B------:R-:W-:Y:S02]  /*0b10*/  FSETP.GEU.AND P5, PT, R18, -25, PT ;  /* 0xc1c800001200780b */ /* 0x000fe40003fae000 */
[----:B------:R-:W-:Y:S02]  /*0b20*/  FSEL R26, R26, R17, P6 ;  /* 0x000000111a1a7208 */ /* 0x000fe40003000000 */
[----:B------:R-:W3:Y:S01]  /*0b30*/  LDG.E.128 R16, desc[UR4][R8.64] ;  /* 0x0000000408107981 */ /* 0x000ee2000c1e1d00 */
[----:B------:R-:W-:-:S05]  /*0b40*/  @!P0 FADD R23, R23, R23 ;  /* 0x0000001717178221 */ /* 0x000fca0000000000 */
[----:B------:R-:W-:-:S04]  /*0b50*/  FSEL R23, R23, +INF , !P4 ;  /* 0x7f80000017177808 */ /* 0x000fc80006000000 */
[----:B------:R-:W-:Y:S02]  /*0b60*/  FSEL R27, R23, -1, P5 ;  /* 0xbf800000171b7808 */ /* 0x000fe40002800000 */
[----:B------:R-:W-:Y:S01]  /*0b70*/  FSETP.NEU.AND P0, PT, R10, RZ, PT ;  /* 0x000000ff0a00720b */ /* 0x000fe20003f0d000 */
[----:B------:R-:W-:Y:S01]  /*0b80*/  @!P2 FADD R11, R11, R11 ;  /* 0x0000000b0b0ba221 */ /* 0x000fe20000000000 */
[C---:B------:R-:W-:Y:S02]  /*0b90*/  FSETP.GT.AND P1, PT, R29.reuse, 128, PT ;  /* 0x430000001d00780b */ /* 0x040fe40003f24000 */
[----:B------:R-:W-:Y:S02]  /*0ba0*/  FSETP.GEU.AND P3, PT, R29, -25, PT ;  /* 0xc1c800001d00780b */ /* 0x000fe40003f6e000 */
[----:B------:R-:W-:-:S07]  /*0bb0*/  FSETP.NEU.AND P2, PT, R24, RZ, PT ;  /* 0x000000ff1800720b */ /* 0x000fce0003f4d000 */
[C---:B------:R-:W-:Y:S01]  /*0bc0*/  @!P0 FADD R27, R10.reuse, R10 ;  /* 0x0000000a0a1b8221 */ /* 0x040fe20000000000 */
[----:B------:R-:W-:-:S04]  /*0bd0*/  FSETP.GT.AND P0, PT, R10, RZ, PT ;  /* 0x000000ff0a00720b */ /* 0x000fc80003f04000 */
[----:B------:R-:W-:Y:S02]  /*0be0*/  FSEL R27, R10, R27, P0 ;  /* 0x0000001b0a1b7208 */ /* 0x000fe40000000000 */
[----:B------:R-:W-:Y:S02]  /*0bf0*/  FSEL R11, R11, +INF , !P1 ;  /* 0x7f8000000b0b7808 */ /* 0x000fe40004800000 */
[C---:B------:R-:W-:Y:S02]  /*0c00*/  FSETP.GT.AND P1, PT, R24.reuse, RZ, PT ;  /* 0x000000ff1800720b */ /* 0x040fe40003f24000 */
[----:B------:R-:W-:Y:S01]  /*0c10*/  FSEL R11, R11, -1, P3 ;  /* 0xbf8000000b0b7808 */ /* 0x000fe20001800000 */
[----:B------:R-:W-:-:S05]  /*0c20*/  @!P2 FADD R11, R24, R24 ;  /* 0x00000018180ba221 */ /* 0x000fca0000000000 */
[----:B------:R-:W-:Y:S02]  /*0c30*/  FSEL R24, R24, R11, P1 ;  /* 0x0000000b18187208 */ /* 0x000fe40000800000 */
[----:B------:R-:W4:Y:S04]  /*0c40*/  LDG.E.128 R8, desc[UR4][R8.64+0x800] ;  /* 0x0008000408087981 */ /* 0x000f28000c1e1d00 */
[----:B------:R0:W-:Y:S01]  /*0c50*/  STG.E.128 desc[UR4][R4.64], R12 ;  /* 0x0000000c04007986 */ /* 0x0001e2000c101d04 */
[----:B--2---:R-:W-:Y:S01]  /*0c60*/  FADD R22, R22, 9.9999997473787516356e-06 ;  /* 0x3727c5ac16167421 */ /* 0x004fe20000000000 */
[----:B---3--:R-:W-:-:S04]  /*0c70*/  FADD R23, R19, R26 ;  /* 0x0000001a13177221 */ /* 0x008fc80000000000 */
[----:B------:R-:W-:-:S06]  /*0c80*/  FMUL R28, R23, 1.4426950216293334961 ;  /* 0x3fb8aa3b171c7820 */ /* 0x000fcc0000400000 */
[----:B------:R-:W1:Y:S01]  /*0c90*/  FRND R28, R28 ;  /* 0x0000001c001c7307 */ /* 0x000e620000201000 */
[----:B------:R-:W-:-:S05]  /*0ca0*/  FADD.FTZ R29, |R23|, -RZ ;  /* 0x800000ff171d7221 */ /* 0x000fca0000010200 */
[----:B------:R-:W-:-:S04]  /*0cb0*/  FSETP.GEU.AND P0, PT, R29, 0.40999999642372131348, PT ;  /* 0x3ed1eb851d00780b */ /* 0x000fc80003f0e000 */
[----:B-1----:R-:W-:-:S05]  /*0cc0*/  FSEL R28, R28, RZ, P0 ;  /* 0x000000ff1c1c7208 */ /* 0x002fca0000000000 */
[C---:B------:R-:W-:Y:S01]  /*0cd0*/  FFMA.FTZ R29, -R28.reuse, 0.693145751953125, R23 ;  /* 0x3f3172001c1d7823 */ /* 0x040fe20000010117 */
[----:B------:R-:W-:-:S03]  /*0ce0*/  FSETP.NEU.AND P4, PT, R28, 128, PT ;  /* 0x430000001c00780b */ /* 0x000fc60003f8d000 */
[C---:B------:R-:W-:Y:S01]  /*0cf0*/  FFMA.FTZ R29, -R28.reuse, 1.428606765330187045e-06, R29 ;  /* 0x35bfbe8e1c1d7823 */ /* 0x040fe2000001011d */
[----:B0-----:R-:W-:-:S03]  /*0d00*/  FSEL R12, R28, 127, P4 ;  /* 0x42fe00001c0c7808 */ /* 0x001fc60002000000 */
[----:B------:R-:W-:Y:S01]  /*0d10*/  FFMA.FTZ R14, R29, R0, 0.0083824126049876213074 ;  /* 0x3c0956631d0e7423 */ /* 0x000fe20000010000 */
[----:B------:R-:W-:-:S03]  /*0d20*/  FSETP.GT.AND P3, PT, R26, -R19, PT ;  /* 0x800000131a00720b */ /* 0x000fc60003f64000 */
[C---:B------:R-:W-:Y:S01]  /*0d30*/  FFMA.FTZ R26, R29.reuse, R14, 0.041667830199003219604 ;  /* 0x3d2aabe31d1a7423 */ /* 0x040fe2000001000e */
[----:B------:R-:W-:Y:S01]  /*0d40*/  FADD R14, R18, R27 ;  /* 0x0000001b120e7221 */ /* 0x000fe20000000000 */
[----:B------:R-:W0:Y:S02]  /*0d50*/  MUFU.EX2 R12, R12 ;  /* 0x0000000c000c7308 */ /* 0x000e240000000800 */
[----:B------:R-:W-:Y:S01]  /*0d60*/  FFMA.FTZ R26, R29, R26, 0.16666397452354431152 ;  /* 0x3e2aa9f61d1a7423 */ /* 0x000fe2000001001a */
[----:B------:R-:W-:-:S03]  /*0d70*/  FMUL R13, R14, 1.4426950216293334961 ;  /* 0x3fb8aa3b0e0d7820 */ /* 0x000fc60000400000 */
[----:B------:R-:W-:Y:S02]  /*0d80*/  FFMA.FTZ R26, R29, R26, 0.49999994039535522461 ;  /* 0x3efffffe1d1a7423 */ /* 0x000fe4000001001a */
[----:B------:R-:W1:Y:S01]  /*0d90*/  FRND R15, R13 ;  /* 0x0000000d000f7307 */ /* 0x000e620000201000 */
[----:B------:R-:W-:Y:S01]  /*0da0*/  FSETP.GT.AND P2, PT, R27, -R18, PT ;  /* 0x800000121b00720b */ /* 0x000fe20003f44000 */
[----:B------:R-:W-:Y:S01]  /*0db0*/  FMUL R26, R29, R26 ;  /* 0x0000001a1d1a7220 */ /* 0x000fe20000400000 */
[----:B------:R-:W-:-:S03]  /*0dc0*/  FADD.FTZ R18, |R14|, -RZ ;  /* 0x800000ff0e127221 */ /* 0x000fc60000010200 */
[----:B------:R-:W-:Y:S01]  /*0dd0*/  FFMA.FTZ R29, R29, R26, R29 ;  /* 0x0000001a1d1d7223 */ /* 0x000fe2000001001d */
[----:B0-----:R-:W-:Y:S01]  /*0de0*/  FADD R19, R12, -1 ;  /* 0xbf8000000c137421 */ /* 0x001fe20000000000 */
[----:B------:R-:W-:Y:S02]  /*0df0*/  FSETP.GEU.AND P0, PT, R18, 0.40999999642372131348, PT ;  /* 0x3ed1eb851200780b */ /* 0x000fe40003f0e000 */
[----:B------:R-:W-:Y:S01]  /*0e00*/  FSEL R28, R28, 127, P4 ;  /* 0x42fe00001c1c7808 */ /* 0x000fe20002000000 */
[----:B------:R-:W-:Y:S01]  /*0e10*/  FFMA.FTZ R19, R12, R29, R19 ;  /* 0x0000001d0c137223 */ /* 0x000fe20000010013 */
[----:B------:R-:W-:Y:S02]  /*0e20*/  FSETP.NEU.AND P1, PT, R23, RZ, PT ;  /* 0x000000ff1700720b */ /* 0x000fe40003f2d000 */
[----:B-1----:R-:W-:Y:S01]  /*0e30*/  FSEL R15, R15, RZ, P0 ;  /* 0x000000ff0f0f7208 */ /* 0x002fe20000000000 */
[----:B------:R-:W-:Y:S01]  /*0e40*/  @!P4 FADD R19, R19, R19 ;  /* 0x000000131313c221 */ /* 0x000fe20000000000 */
[----:B------:R-:W-:-:S03]  /*0e50*/  FSETP.GT.AND P4, PT, R28, 128, PT ;  /* 0x430000001c00780b */ /* 0x000fc60003f84000 */
[----:B------:R-:W-:Y:S01]  /*0e60*/  FFMA.FTZ R18, -R15, 0.693145751953125, R14 ;  /* 0x3f3172000f127823 */ /* 0x000fe2000001010e */
[----:B------:R-:W-:Y:S02]  /*0e70*/  FSEL R12, R19, +INF , !P4 ;  /* 0x7f800000130c7808 */ /* 0x000fe40006000000 */
[----:B------:R-:W-:Y:S01]  /*0e80*/  FSETP.GEU.AND P5, PT, R28, -25, PT ;  /* 0xc1c800001c00780b */ /* 0x000fe20003fae000 */
[C---:B------:R-:W-:Y:S01]  /*0e90*/  FFMA.FTZ R19, -R15.reuse, 1.428606765330187045e-06, R18 ;  /* 0x35bfbe8e0f137823 */ /* 0x040fe20000010112 */
[----:B------:R-:W-:Y:S01]  /*0ea0*/  FSETP.NEU.AND P4, PT, R15, 128, PT ;  /* 0x430000000f00780b */ /* 0x000fe20003f8d000 */
[----:B------:R-:W-:Y:S01]  /*0eb0*/  FADD R26, R23, R23 ;  /* 0x00000017171a7221 */ /* 0x000fe20000000000 */
[----:B------:R-:W-:Y:S01]  /*0ec0*/  FSETP.GT.AND P0, PT, R24, -R17, PT ;  /* 0x800000111800720b */ /* 0x000fe20003f04000 */
[----:B------:R-:W-:Y:S01]  /*0ed0*/  FADD R13, R17, R24 ;  /* 0x00000018110d7221 */ /* 0x000fe20000000000 */
[----:B------:R-:W-:Y:S01]  /*0ee0*/  @P1 FSEL R26, R12, -1, P5 ;  /* 0xbf8000000c1a1808 */ /* 0x000fe20002800000 */
[----:B------:R-:W-:Y:S01]  /*0ef0*/  FFMA.FTZ R12, R19, R0, 0.0083824126049876213074 ;  /* 0x3c095663130c7423 */ /* 0x000fe20000010000 */
[----:B------:R-:W-:Y:S01]  /*0f00*/  FSEL R17, R15, 127, P4 ;  /* 0x42fe00000f117808 */ /* 0x000fe20002000000 */
[----:B------:R-:W-:-:S02]  /*0f10*/  FMUL R18, R13, 1.4426950216293334961 ;  /* 0x3fb8aa3b0d127820 */ /* 0x000fc40000400000 */
[----:B------:R-:W-:-:S03]  /*0f20*/  FFMA.FTZ R12, R19, R12, 0.041667830199003219604 ;  /* 0x3d2aabe3130c7423 */ /* 0x000fc6000001000c */
[----:B------:R-:W0:Y:S01]  /*0f30*/  MUFU.EX2 R17, R17 ;  /* 0x0000001100117308 */ /* 0x000e220000000800 */
[----:B------:R-:W-:Y:S01]  /*0f40*/  FFMA.FTZ R24, R19, R12, 0.16666397452354431152 ;  /* 0x3e2aa9f613187423 */ /* 0x000fe2000001000c */
[----:B------:R-:W-:-:S06]  /*0f50*/  FADD.FTZ R12, |R13|, -RZ ;  /* 0x800000ff0d0c7221 */ /* 0x000fcc0000010200 */
[----:B------:R-:W1:Y:S01]  /*0f60*/  FRND R18, R18 ;  /* 0x0000001200127307 */ /* 0x000e620000201000 */
[----:B------:R-:W-:Y:S01]  /*0f70*/  FFMA.FTZ R24, R19, R24, 0.49999994039535522461 ;  /* 0x3efffffe13187423 */ /* 0x000fe20000010018 */
[----:B------:R-:W-:-:S03]  /*0f80*/  FSETP.GEU.AND P5, PT, R12, 0.40999999642372131348, PT ;  /* 0x3ed1eb850c00780b */ /* 0x000fc60003fae000 */
[----:B------:R-:W-:Y:S01]  /*0f90*/  FMUL R24, R19, R24 ;  /* 0x0000001813187220 */ /* 0x000fe20000400000 */
[----:B------:R-:W-:Y:S01]  /*0fa0*/  FSETP.GT.AND P1, PT, R25, -R16, PT ;  /* 0x800000101900720b */ /* 0x000fe20003f24000 */
[----:B------:R-:W-:Y:S01]  /*0fb0*/  FADD R12, R16, R25 ;  /* 0x00000019100c7221 */ /* 0x000fe20000000000 */
[----:B0-----:R-:W-:Y:S01]  /*0fc0*/  FADD R16, R17, -1 ;  /* 0xbf80000011107421 */ /* 0x001fe20000000000 */
[----:B------:R-:W-:-:S04]  /*0fd0*/  FFMA.FTZ R24, R19, R24, R19 ;  /* 0x0000001813187223 */ /* 0x000fc80000010013 */
[----:B------:R-:W-:Y:S01]  /*0fe0*/  FFMA.FTZ R19, R17, R24, R16 ;  /* 0x0000001811137223 */ /* 0x000fe20000010010 */
[----:B-1----:R-:W-:Y:S02]  /*0ff0*/  FSEL R18, R18, RZ, P5 ;  /* 0x000000ff12127208 */ /* 0x002fe40002800000 */
[----:B------:R-:W-:Y:S01]  /*1000*/  FSEL R24, R15, 127, P4 ;  /* 0x42fe00000f187808 */ /* 0x000fe20002000000 */
[----:B------:R-:W-:Y:S01]  /*1010*/  @!P4 FADD R19, R19, R19 ;  /* 0x000000131313c221 */ /* 0x000fe20000000000 */
[----:B------:R-:W-:Y:S01]  /*1020*/  FSETP.NEU.AND P5, PT, R14, RZ, PT ;  /* 0x000000ff0e00720b */ /* 0x000fe20003fad000 */
[----:B------:R-:W-:Y:S01]  /*1030*/  FFMA.FTZ R15, -R18, 0.693145751953125, R13 ;  /* 0x3f317200120f7823 */ /* 0x000fe2000001010d */
[----:B------:R-:W-:-:S03]  /*1040*/  FSETP.GT.AND P4, PT, R24, 128, PT ;  /* 0x430000001800780b */ /* 0x000fc60003f84000 */
[C---:B------:R-:W-:Y:S01]  /*1050*/  FFMA.FTZ R15, -R18.reuse, 1.428606765330187045e-06, R15 ;  /* 0x35bfbe8e120f7823 */ /* 0x040fe2000001010f */
[----:B------:R-:W-:Y:S01]  /*1060*/  FSEL R19, R19, +INF , !P4 ;  /* 0x7f80000013137808 */ /* 0x000fe20006000000 */
[----:B------:R0:W1:Y:S01]  /*1070*/  MUFU.SQRT R16, R22 ;  /* 0x0000001600107308 */ /* 0x0000620000002000 */
[----:B------:R-:W-:Y:S01]  /*1080*/  FSETP.NEU.AND P4, PT, R18, 128, PT ;  /* 0x430000001200780b */ /* 0x000fe20003f8d000 */
[----:B------:R-:W-:Y:S01]  /*1090*/  FMUL R17, R12, 1.4426950216293334961 ;  /* 0x3fb8aa3b0c117820 */ /* 0x000fe20000400000 */
[----:B------:R-:W-:Y:S02]  /*10a0*/  FSETP.GEU.AND P6, PT, R24, -25, PT ;  /* 0xc1c800001800780b */ /* 0x000fe40003fce000 */
[----:B------:R-:W-:Y:S01]  /*10b0*/  FSEL R24, R18, 127, P4 ;  /* 0x42fe000012187808 */ /* 0x000fe20002000000 */
[----:B0-----:R-:W-:Y:S01]  /*10c0*/  FFMA.FTZ R22, R15, R0, 0.0083824126049876213074 ;  /* 0x3c0956630f167423 */ /* 0x001fe20000010000 */
[----:B------:R-:W-:Y:S01]  /*10d0*/  FADD R25, R14, R14 ;  /* 0x0000000e0e197221 */ /* 0x000fe20000000000 */
[----:B------:R-:W-:-:S02]  /*10e0*/  @P5 FSEL R25, R19, -1, P6 ;  /* 0xbf80000013195808 */ /* 0x000fc40003000000 */
[C---:B------:R-:W-:Y:S01]  /*10f0*/  FFMA.FTZ R22, R15.reuse, R22, 0.041667830199003219604 ;  /* 0x3d2aabe30f167423 */ /* 0x040fe20000010016 */
[----:B------:R-:W0:Y:S03]  /*1100*/  FRND R17, R17 ;  /* 0x0000001100117307 */ /* 0x000e260000201000 */
[----:B------:R-:W-:-:S05]  /*1110*/  FFMA.FTZ R28, R15, R22, 0.16666397452354431152 ;  /* 0x3e2aa9f60f1c7423 */ /* 0x000fca0000010016 */
[----:B------:R-:W2:Y:S01]  /*1120*/  MUFU.EX2 R19, R24 ;  /* 0x0000001800137308 */ /* 0x000ea20000000800 */
[----:B------:R-:W-:Y:S01]  /*1130*/  FADD.FTZ R22, |R12|, -RZ ;  /* 0x800000ff0c167221 */ /* 0x000fe20000010200 */
[----:B------:R-:W-:Y:S01]  /*1140*/  FFMA.FTZ R28, R15, R28, 0.49999994039535522461 ;  /* 0x3efffffe0f1c7423 */ /* 0x000fe2000001001c */
[----:B-1----:R-:W-:-:S03]  /*1150*/  FSETP.GT.AND P5, PT, R16, 8.50705917302346158658e+37, PT ;  /* 0x7e8000001000780b */ /* 0x002fc60003fa4000 */
[----:B------:R-:W-:Y:S01]  /*1160*/  FMUL R28, R15, R28 ;  /* 0x0000001c0f1c7220 */ /* 0x000fe20000400000 */
[----:B------:R-:W-:-:S03]  /*1170*/  FSETP.GEU.AND P6, PT, R22, 0.40999999642372131348, PT ;  /* 0x3ed1eb851600780b */ /* 0x000fc60003fce000 */
[----:B------:R-:W-:Y:S01]  /*1180*/  FFMA.FTZ R28, R15, R28, R15 ;  /* 0x0000001c0f1c7223 */ /* 0x000fe2000001000f */
[----:B0-----:R-:W-:Y:S01]  /*1190*/  FSEL R15, R17, RZ, P6 ;  /* 0x000000ff110f7208 */ /* 0x001fe20003000000 */
[----:B--2---:R-:W-:-:S04]  /*11a0*/  FADD R22, R19, -1 ;  /* 0xbf80000013167421 */ /* 0x004fc80000000000 */
[----:B------:R-:W-:Y:S01]  /*11b0*/  FFMA.FTZ R19, R19, R28, R22 ;  /* 0x0000001c13137223 */ /* 0x000fe20000010016 */
[----:B------:R-:W-:Y:S01]  /*11c0*/  FFMA.FTZ R22, -R15, 0.693145751953125, R12 ;  /* 0x3f3172000f167823 */ /* 0x000fe2000001010c */
[C---:B------:R-:W-:Y:S01]  /*11d0*/  FSETP.GEU.AND P6, PT, R16.reuse, 1.175494350822287508e-38, PT ;  /* 0x008000001000780b */ /* 0x040fe20003fce000 */
[----:B------:R-:W-:Y:S01]  /*11e0*/  @P5 FMUL R16, R16, 0.25 ;  /* 0x3e80000010105820 */ /* 0x000fe20000400000 */
[----:B------:R-:W-:Y:S01]  /*11f0*/  FSEL R24, R21, 1, P5 ;  /* 0x3f80000015187808 */ /* 0x000fe20002800000 */
[C---:B------:R-:W-:Y:S01]  /*1200*/  FFMA.FTZ R17, -R15.reuse, 1.428606765330187045e-06, R22 ;  /* 0x35bfbe8e0f117823 */ /* 0x040fe20000010116 */
[----:B------:R-:W-:-:S03]  /*1210*/  FSETP.NEU.AND P5, PT, R15, 128, PT ;  /* 0x430000000f00780b */ /* 0x000fc60003fad000 */
[----:B------:R-:W-:Y:S01]  /*1220*/  FFMA.FTZ R28, R17, R0, 0.0083824126049876213074 ;  /* 0x3c095663111c7423 */ /* 0x000fe20000010000 */
[----:B------:R-:W-:-:S03]  /*1230*/  FSEL R22, R15, 127, P5 ;  /* 0x42fe00000f167808 */ /* 0x000fc60002800000 */
[C---:B------:R-:W-:Y:S01]  /*1240*/  FFMA.FTZ R28, R17.reuse, R28, 0.041667830199003219604 ;  /* 0x3d2aabe3111c7423 */ /* 0x040fe2000001001c */
[----:B------:R-:W0:Y:S03]  /*1250*/  MUFU.EX2 R21, R22 ;  /* 0x0000001600157308 */ /* 0x000e260000000800 */
[----:B------:R-:W-:-:S04]  /*1260*/  FFMA.FTZ R28, R17, R28, 0.16666397452354431152 ;  /* 0x3e2aa9f6111c7423 */ /* 0x000fc8000001001c */
[----:B------:R-:W-:-:S04]  /*1270*/  FFMA.FTZ R28, R17, R28, 0.49999994039535522461 ;  /* 0x3efffffe111c7423 */ /* 0x000fc8000001001c */
[----:B------:R-:W-:Y:S01]  /*1280*/  FMUL R28, R17, R28 ;  /* 0x0000001c111c7220 */ /* 0x000fe20000400000 */
[----:B------:R-:W-:-:S03]  /*1290*/  @!P6 FMUL R16, R16, 16777216 ;  /* 0x4b8000001010e820 */ /* 0x000fc60000400000 */
[----:B------:R-:W-:Y:S01]  /*12a0*/  FFMA.FTZ R28, R17, R28, R17 ;  /* 0x0000001c111c7223 */ /* 0x000fe20000010011 */
[----:B0-----:R-:W-:Y:S01]  /*12b0*/  FADD R17, R21, -1 ;  /* 0xbf80000015117421 */ /* 0x001fe20000000000 */
[----:B------:R-:W-:-:S03]  /*12c0*/  @!P6 FMUL R24, R24, 16777216 ;  /* 0x4b8000001818e820 */ /* 0x000fc60000400000 */
[----:B------:R-:W-:Y:S02]  /*12d0*/  FFMA.FTZ R21, R21, R28, R17 ;  /* 0x0000001c15157223 */ /* 0x000fe40000010011 */
[----:B------:R-:W0:Y:S01]  /*12e0*/  MUFU.RCP R17, R16 ;  /* 0x0000001000117308 */ /* 0x000e220000001000 */
[----:B------:R-:W-:Y:S02]  /*12f0*/  FSEL R18, R18, 127, P4 ;  /* 0x42fe000012127808 */ /* 0x000fe40002000000 */
[----:B------:R-:W-:Y:S01]  /*1300*/  FSETP.NEU.AND P6, PT, R13, RZ, PT ;  /* 0x000000ff0d00720b */ /* 0x000fe20003fcd000 */
[----:B------:R-:W-:Y:S01]  /*1310*/  @!P4 FADD R19, R19, R19 ;  /* 0x000000131313c221 */ /* 0x000fe20000000000 */
[----:B------:R-:W-:-:S04]  /*1320*/  FSETP.GT.AND P4, PT, R18, 128, PT ;  /* 0x430000001200780b */ /* 0x000fc80003f84000 */
[----:B------:R-:W-:Y:S02]  /*1330*/  FSEL R19, R19, +INF , !P4 ;  /* 0x7f80000013137808 */ /* 0x000fe40006000000 */
[----:B------:R-:W-:Y:S01]  /*1340*/  FSETP.GEU.AND P4, PT, R18, -25, PT ;  /* 0xc1c800001200780b */ /* 0x000fe20003f8e000 */
[----:B------:R-:W-:Y:S01]  /*1350*/  FADD R22, R13, R13 ;  /* 0x0000000d0d167221 */ /* 0x000fe20000000000 */
[----:B0-----:R-:W-:-:S03]  /*1360*/  FMUL R24, R17, R24 ;  /* 0x0000001811187220 */ /* 0x001fc60000400000 */
[----:B------:R-:W-:Y:S02]  /*1370*/  @P6 FSEL R22, R19, -1, P4 ;  /* 0xbf80000013166808 */ /* 0x000fe40002000000 */
[----:B------:R-:W4:Y:S01]  /*1380*/  LDG.E.128 R16, desc[UR4][R4.64+0x800] ;  /* 0x0008000404107981 */ /* 0x000f22000c1e1d00 */
[----:B------:R-:W-:Y:S02]  /*1390*/  FSETP.NEU.AND P4, PT, R12, RZ, PT ;  /* 0x000000ff0c00720b */ /* 0x000fe40003f8d000 */
[----:B------:R-:W-:Y:S01]  /*13a0*/  FSEL R15, R15, 127, P5 ;  /* 0x42fe00000f0f7808 */ /* 0x000fe20002800000 */
[----:B------:R-:W-:-:S03]  /*13b0*/  @!P5 FADD R21, R21, R21 ;  /* 0x000000151515d221 */ /* 0x000fc60000000000 */
[C---:B------:R-:W-:Y:S02]  /*13c0*/  FSETP.GT.AND P5, PT, R15.reuse, 128, PT ;  /* 0x430000000f00780b */ /* 0x040fe40003fa4000 */
[----:B------:R-:W-:Y:S02]  /*13d0*/  FSETP.GEU.AND P6, PT, R15, -25, PT ;  /* 0xc1c800000f00780b */ /* 0x000fe40003fce000 */
[----:B------:R-:W-:Y:S01]  /*13e0*/  FSEL R15, R21, +INF , !P5 ;  /* 0x7f800000150f7808 */ /* 0x000fe20006800000 */
[----:B------:R-:W-:-:S03]  /*13f0*/  FADD R21, R12, R12 ;  /* 0x0000000c0c157221 */ /* 0x000fc60000000000 */
[----:B------:R-:W-:Y:S02]  /*1400*/  @P4 FSEL R21, R15, -1, P6 ;  /* 0xbf8000000f154808 */ /* 0x000fe40003000000 */
[----:B------:R-:W-:Y:S02]  /*1410*/  FSEL R15, R23, R26, P3 ;  /* 0x0000001a170f7208 */ /* 0x000fe40001800000 */
[----:B------:R-:W-:Y:S01]  /*1420*/  FSEL R14, R14, R25, P2 ;  /* 0x000000190e0e7208 */ /* 0x000fe20001000000 */
[----:B----4-:R-:W-:-:S04]  /*1430*/  FADD R16, R16, R7 ;  /* 0x0000000710107221 */ /* 0x010fc80000000000 */
[----:B------:R-:W-:Y:S01]  /*1440*/  FADD R23, -R6, R16 ;  /* 0x0000001006177221 */ /* 0x000fe20000000100 */
[----:B------:R-:W-:-:S03]  /*1450*/  FADD R17, R17, R7 ;  /* 0x0000000711117221 */ /* 0x000fc60000000000 */
[-C--:B------:R-:W-:Y:S01]  /*1460*/  FMUL R23, R23, R24.reuse ;  /* 0x0000001817177220 */ /* 0x080fe20000400000 */
[--C-:B------:R-:W-:Y:S01]  /*1470*/  FADD R19, R19, R7.reuse ;  /* 0x0000000713137221 */ /* 0x100fe20000000000 */
[----:B------:R-:W-:Y:S02]  /*1480*/  FADD R18, R18, R7 ;  /* 0x0000000712127221 */ /* 0x000fe40000000000 */
[----:B-----5:R-:W-:Y:S01]  /*1490*/  FFMA R23, R3, R23, R20 ;  /* 0x0000001703177223 */ /* 0x020fe20000000014 */
[C---:B------:R-:W-:Y:S01]  /*14a0*/  FADD R7, -R6.reuse, R17 ;  /* 0x0000001106077221 */ /* 0x040fe20000000100 */
[C---:B------:R-:W-:Y:S01]  /*14b0*/  FADD R27, -R6.reuse, R19 ;  /* 0x00000013061b7221 */ /* 0x040fe20000000100 */
[----:B------:R-:W-:Y:S01]  /*14c0*/  FADD R29, -R6, R18 ;  /* 0x00000012061d7221 */ /* 0x000fe20000000100 */
[----:B------:R-:W-:Y:S01]  /*14d0*/  FMUL R26, R23, 1.4426950216293334961 ;  /* 0x3fb8aa3b171a7820 */ /* 0x000fe20000400000 */
[-C--:B------:R-:W-:Y:S01]  /*14e0*/  FMUL R6, R7, R24.reuse ;  /* 0x0000001807067220 */ /* 0x080fe20000400000 */
[-C--:B------:R-:W-:Y:S01]  /*14f0*/  FMUL R27, R27, R24.reuse ;  /* 0x000000181b1b7220 */ /* 0x080fe20000400000 */
[----:B------:R-:W-:-:S02]  /*1500*/  FMUL R7, R29, R24 ;  /* 0x000000181d077220 */ /* 0x000fc40000400000 */
[----:B------:R-:W0:Y:S01]  /*1510*/  FRND R24, R26 ;  /* 0x0000001a00187307 */ /* 0x000e220000201000 */
[C-C-:B------:R-:W-:Y:S01]  /*1520*/  FFMA R6, R3.reuse, R6, R20.reuse ;  /* 0x0000000603067223 */ /* 0x140fe20000000014 */
[C-C-:B------:R-:W-:Y:S01]  /*1530*/  FFMA R7, R3.reuse, R7, R20.reuse ;  /* 0x0000000703077223 */ /* 0x140fe20000000014 */
[----:B------:R-:W-:Y:S01]  /*1540*/  FFMA R3, R3, R27, R20 ;  /* 0x0000001b03037223 */ /* 0x000fe20000000014 */
[----:B------:R-:W-:-:S05]  /*1550*/  FADD.FTZ R20, |R23|, -RZ ;  /* 0x800000ff17147221 */ /* 0x000fca0000010200 */
[----:B------:R-:W-:-:S04]  /*1560*/  FSETP.GEU.AND P3, PT, R20, 0.40999999642372131348, PT ;  /* 0x3ed1eb851400780b */ /* 0x000fc80003f6e000 */
[----:B0-----:R-:W-:-:S05]  /*1570*/  FSEL R24, R24, RZ, P3 ;  /* 0x000000ff18187208 */ /* 0x001fca0001800000 */
[----:B------:R-:W-:-:S04]  /*1580*/  FFMA.FTZ R27, -R24, 0.693145751953125, R23 ;  /* 0x3f317200181b7823 */ /* 0x000fc80000010117 */
[----:B------:R-:W-:-:S04]  /*1590*/  FFMA.FTZ R27, -R24, 1.428606765330187045e-06, R27 ;  /* 0x35bfbe8e181b7823 */ /* 0x000fc8000001011b */
[----:B------:R-:W-:-:S04]  /*15a0*/  FFMA.FTZ R20, R27, R0, 0.0083824126049876213074 ;  /* 0x3c0956631b147423 */ /* 0x000fc80000010000 */
[----:B------:R-:W-:-:S04]  /*15b0*/  FFMA.FTZ R20, R27, R20, 0.041667830199003219604 ;  /* 0x3d2aabe31b147423 */ /* 0x000fc80000010014 */
[----:B------:R-:W-:Y:S01]  /*15c0*/  FFMA.FTZ R20, R27, R20, 0.16666397452354431152 ;  /* 0x3e2aa9f61b147423 */ /* 0x000fe20000010014 */
[----:B------:R-:W-:-:S03]  /*15d0*/  FSETP.NEU.AND P3, PT, R24, 128, PT ;  /* 0x430000001800780b */ /* 0x000fc60003f6d000 */
[----:B------:R-:W-:Y:S01]  /*15e0*/  FFMA.FTZ R20, R27, R20, 0.49999994039535522461 ;  /* 0x3efffffe1b147423 */ /* 0x000fe20000010014 */
[----:B------:R-:W-:-:S03]  /*15f0*/  FSEL R24, R24, 127, P3 ;  /* 0x42fe000018187808 */ /* 0x000fc60001800000 */
[----:B------:R-:W-:-:S04]  /*1600*/  FMUL R20, R27, R20 ;  /* 0x000000141b147220 */ /* 0x000fc80000400000 */
[----:B------:R-:W-:Y:S02]  /*1610*/  FFMA.FTZ R27, R27, R20, R27 ;  /* 0x000000141b1b7223 */ /* 0x000fe4000001001b */
[----:B------:R-:W0:Y:S01]  /*1620*/  MUFU.EX2 R20, R24 ;  /* 0x0000001800147308 */ /* 0x000e220000000800 */
[----:B------:R-:W-:Y:S02]  /*1630*/  FSETP.NEU.AND P4, PT, R23, RZ, PT ;  /* 0x000000ff1700720b */ /* 0x000fe40003f8d000 */
[----:B------:R-:W-:Y:S01]  /*1640*/  FSETP.GT.AND P2, PT, R24, 128, PT ;  /* 0x430000001800780b */ /* 0x000fe20003f44000 */
[----:B0-----:R-:W-:-:S04]  /*1650*/  FADD R25, R20, -1 ;  /* 0xbf80000014197421 */ /* 0x001fc80000000000 */
[----:B------:R-:W-:-:S04]  /*1660*/  FFMA.FTZ R20, R20, R27, R25 ;  /* 0x0000001b14147223 */ /* 0x000fc80000010019 */
[----:B------:R-:W-:Y:S01]  /*1670*/  @!P3 FADD R20, R20, R20 ;  /* 0x000000141414b221 */ /* 0x000fe20000000000 */
[----:B------:R-:W-:-:S04]  /*1680*/  FSETP.GEU.AND P3, PT, R24, -25, PT ;  /* 0xc1c800001800780b */ /* 0x000fc80003f6e000 */
[----:B------:R-:W-:Y:S02]  /*1690*/  FSEL R20, R20, +INF , !P2 ;  /* 0x7f80000014147808 */ /* 0x000fe40005000000 */
[C---:B------:R-:W-:Y:S02]  /*16a0*/  FSETP.GT.AND P2, PT, R23.reuse, RZ, PT ;  /* 0x000000ff1700720b */ /* 0x040fe40003f44000 */
[----:B------:R-:W-:Y:S01]  /*16b0*/  FSEL R20, R20, -1, P3 ;  /* 0xbf80000014147808 */ /* 0x000fe20001800000 */
[----:B------:R-:W-:-:S05]  /*16c0*/  @!P4 FADD R20, R23, R23 ;  /* 0x000000171714c221 */ /* 0x000fca0000000000 */
[----:B------:R-:W-:-:S05]  /*16d0*/  FSEL R27, R23, R20, P2 ;  /* 0x00000014171b7208 */ /* 0x000fca0001000000 */
[----:B------:R-:W-:-:S04]  /*16e0*/  FADD R20, R8, R27 ;  /* 0x0000001b08147221 */ /* 0x000fc80000000000 */
[----:B------:R-:W-:-:S04]  /*16f0*/  FMUL R24, R20, 1.4426950216293334961 ;  /* 0x3fb8aa3b14187820 */ /* 0x000fc80000400000 */
[----:B------:R-:W0:Y:S01]  /*1700*/  FRND R23, R24 ;  /* 0x0000001800177307 */ /* 0x000e220000201000 */
[----:B------:R-:W-:-:S05]  /*1710*/  FADD.FTZ R25, |R20|, -RZ ;  /* 0x800000ff14197221 */ /* 0x000fca0000010200 */
[----:B------:R-:W-:-:S04]  /*1720*/  FSETP.GEU.AND P2, PT, R25, 0.40999999642372131348, PT ;  /* 0x3ed1eb851900780b */ /* 0x000fc80003f4e000 */
[----:B0-----:R-:W-:-:S05]  /*1730*/  FSEL R23, R23, RZ, P2 ;  /* 0x000000ff17177208 */ /* 0x001fca0001000000 */
[----:B------:R-:W-:Y:S01]  /*1740*/  FFMA.FTZ R26, -R23, 0.693145751953125, R20 ;  /* 0x3f317200171a7823 */ /* 0x000fe20000010114 */
[----:B------:R-:W-:-:S03]  /*1750*/  FSETP.GT.AND P2, PT, R27, -R8, PT ;  /* 0x800000081b00720b */ /* 0x000fc60003f44000 */
[C---:B------:R-:W-:Y:S01]  /*1760*/  FFMA.FTZ R25, -R23.reuse, 1.428606765330187045e-06, R26 ;  /* 0x35bfbe8e17197823 */ /* 0x040fe2000001011a */
[----:B------:R-:W-:-:S03]  /*1770*/  FSETP.NEU.AND P5, PT, R23, 128, PT ;  /* 0x430000001700780b */ /* 0x000fc60003fad000 */
[----:B------:R-:W-:Y:S01]  /*1780*/  FFMA.FTZ R8, R25, R0, 0.0083824126049876213074 ;  /* 0x3c09566319087423 */ /* 0x000fe20000010000 */
[----:B------:R-:W-:-:S03]  /*1790*/  FSEL R27, R23, 127, P5 ;  /* 0x42fe0000171b7808 */ /* 0x000fc60002800000 */
[C---:B------:R-:W-:Y:S01]  /*17a0*/  FFMA.FTZ R8, R25.reuse, R8, 0.041667830199003219604 ;  /* 0x3d2aabe319087423 */ /* 0x040fe20000010008 */
[----:B------:R-:W0:Y:S03]  /*17b0*/  MUFU.EX2 R24, R27 ;  /* 0x0000001b00187308 */ /* 0x000e260000000800 */
[----:B------:R-:W-:-:S04]  /*17c0*/  FFMA.FTZ R8, R25, R8, 0.16666397452354431152 ;  /* 0x3e2aa9f619087423 */ /* 0x000fc80000010008 */
[----:B------:R-:W-:Y:S01]  /*17d0*/  FFMA.FTZ R8, R25, R8, 0.49999994039535522461 ;  /* 0x3efffffe19087423 */ /* 0x000fe20000010008 */
[----:B------:R-:W-:-:S03]  /*17e0*/  FMUL R26, R3, 1.4426950216293334961 ;  /* 0x3fb8aa3b031a7820 */ /* 0x000fc60000400000 */
[----:B------:R-:W-:-:S04]  /*17f0*/  FMUL R8, R25, R8 ;  /* 0x0000000819087220 */ /* 0x000fc80000400000 */
[----:B------:R-:W-:Y:S01]  /*1800*/  FFMA.FTZ R25, R25, R8, R25 ;  /* 0x0000000819197223 */ /* 0x000fe20000010019 */
[C---:B0-----:R-:W-:Y:S01]  /*1810*/  FADD R29, R24.reuse, -1 ;  /* 0xbf800000181d7421 */ /* 0x041fe20000000000 */
[----:B------:R-:W0:Y:S03]  /*1820*/  FRND R8, R26 ;  /* 0x0000001a00087307 */ /* 0x000e260000201000 */
[----:B------:R-:W-:Y:S01]  /*1830*/  FFMA.FTZ R24, R24, R25, R29 ;  /* 0x0000001918187223 */ /* 0x000fe2000001001d */
[----:B------:R-:W-:-:S05]  /*1840*/  FADD.FTZ R25, |R3|, -RZ ;  /* 0x800000ff03197221 */ /* 0x000fca0000010200 */
[----:B------:R-:W-:-:S04]  /*1850*/  FSETP.GEU.AND P3, PT, R25, 0.40999999642372131348, PT ;  /* 0x3ed1eb851900780b */ /* 0x000fc80003f6e000 */
[----:B0-----:R-:W-:-:S05]  /*1860*/  FSEL R8, R8, RZ, P3 ;  /* 0x000000ff08087208 */ /* 0x001fca0001800000 */
[C---:B------:R-:W-:Y:S01]  /*1870*/  FFMA.FTZ R25, -R8.reuse, 0.693145751953125, R3 ;  /* 0x3f31720008197823 */ /* 0x040fe20000010103 */
[----:B------:R-:W-:-:S03]  /*1880*/  FSETP.NEU.AND P4, PT, R8, 128, PT ;  /* 0x430000000800780b */ /* 0x000fc60003f8d000 */
[C---:B------:R-:W-:Y:S01]  /*1890*/  FFMA.FTZ R25, -R8.reuse, 1.428606765330187045e-06, R25 ;  /* 0x35bfbe8e08197823 */ /* 0x040fe20000010119 */
[----:B------:R-:W-:-:S03]  /*18a0*/  FSEL R8, R8, 127, P4 ;  /* 0x42fe000008087808 */ /* 0x000fc60002000000 */
[C---:B------:R-:W-:Y:S01]  /*18b0*/  FFMA.FTZ R28, R25.reuse, R0, 0.0083824126049876213074 ;  /* 0x3c095663191c7423 */ /* 0x040fe20000010000 */
[----:B------:R-:W0:Y:S03]  /*18c0*/  MUFU.EX2 R26, R8 ;  /* 0x00000008001a7308 */ /* 0x000e260000000800 */
[----:B------:R-:W-:-:S04]  /*18d0*/  FFMA.FTZ R28, R25, R28, 0.041667830199003219604 ;  /* 0x3d2aabe3191c7423 */ /* 0x000fc8000001001c */
[----:B------:R-:W-:Y:S01]  /*18e0*/  FFMA.FTZ R28, R25, R28, 0.16666397452354431152 ;  /* 0x3e2aa9f6191c7423 */ /* 0x000fe2000001001c */
[----:B------:R-:W-:-:S03]  /*18f0*/  FSETP.NEU.AND P3, PT, R20, RZ, PT ;  /* 0x000000ff1400720b */ /* 0x000fc60003f6d000 */
[----:B------:R-:W-:Y:S01]  /*1900*/  FFMA.FTZ R28, R25, R28, 0.49999994039535522461 ;  /* 0x3efffffe191c7423 */ /* 0x000fe2000001001c */
[----:B------:R-:W-:Y:S01]  /*1910*/  FSEL R23, R23, 127, P5 ;  /* 0x42fe000017177808 */ /* 0x000fe20002800000 */
[----:B------:R-:W-:Y:S02]  /*1920*/  @!P5 FADD R24, R24, R24 ;  /* 0x000000181818d221 */ /* 0x000fe40000000000 */
[----:B------:R-:W-:Y:S01]  /*1930*/  FMUL R28, R25, R28 ;  /* 0x0000001c191c7220 */ /* 0x000fe20000400000 */
[----:B------:R-:W-:Y:S01]  /*1940*/  FSETP.GT.AND P5, PT, R23, 128, PT ;  /* 0x430000001700780b */ /* 0x000fe20003fa4000 */
[----:B0-----:R-:W-:Y:S02]  /*1950*/  FADD R27, R26, -1 ;  /* 0xbf8000001a1b7421 */ /* 0x001fe40000000000 */
[----:B------:R-:W-:Y:S01]  /*1960*/  FFMA.FTZ R25, R25, R28, R25 ;  /* 0x0000001c19197223 */ /* 0x000fe20000010019 */
[----:B------:R-:W-:Y:S02]  /*1970*/  FSEL R24, R24, +INF , !P5 ;  /* 0x7f80000018187808 */ /* 0x000fe40006800000 */
[----:B------:R-:W-:Y:S01]  /*1980*/  FSETP.GEU.AND P6, PT, R23, -25, PT ;  /* 0xc1c800001700780b */ /* 0x000fe20003fce000 */
[----:B------:R-:W-:Y:S01]  /*1990*/  FFMA.FTZ R25, R26, R25, R27 ;  /* 0x000000191a197223 */ /* 0x000fe2000001001b */
[----:B------:R-:W-:Y:S01]  /*19a0*/  FMUL R26, R7, 1.4426950216293334961 ;  /* 0x3fb8aa3b071a7820 */ /* 0x000fe20000400000 */
[----:B------:R-:W-:Y:S01]  /*19b0*/  FADD R23, R20, R20 ;  /* 0x0000001414177221 */ /* 0x000fe20000000000 */
[----:B------:R-:W-:-:S02]  /*19c0*/  @P3 FSEL R23, R24, -1, P6 ;  /* 0xbf80000018173808 */ /* 0x000fc40003000000 */
[----:B------:R-:W0:Y:S01]  /*19d0*/  FRND R24, R26 ;  /* 0x0000001a00187307 */ /* 0x000e220000201000 */
[----:B------:R-:W-:-:S05]  /*19e0*/  FADD.FTZ R27, |R7|, -RZ ;  /* 0x800000ff071b7221 */ /* 0x000fca0000010200 */
[----:B------:R-:W-:-:S04]  /*19f0*/  FSETP.GEU.AND P3, PT, R27, 0.40999999642372131348, PT ;  /* 0x3ed1eb851b00780b */ /* 0x000fc80003f6e000 */
[----:B0-----:R-:W-:-:S05]  /*1a00*/  FSEL R24, R24, RZ, P3 ;  /* 0x000000ff18187208 */ /* 0x001fca0001800000 */
[----:B------:R-:W-:Y:S01]  /*1a10*/  FFMA.FTZ R27, -R24, 0.693145751953125, R7 ;  /* 0x3f317200181b7823 */ /* 0x000fe20000010107 */
[----:B------:R-:W-:-:S03]  /*1a20*/  FSETP.GT.AND P6, PT, R8, 128, PT ;  /* 0x430000000800780b */ /* 0x000fc60003fc4000 */
[----:B------:R-:W-:Y:S01]  /*1a30*/  FFMA.FTZ R27, -R24, 1.428606765330187045e-06, R27 ;  /* 0x35bfbe8e181b7823 */ /* 0x000fe2000001011b */
[----:B------:R-:W-:-:S03]  /*1a40*/  FSETP.GEU.AND P5, PT, R8, -25, PT ;  /* 0xc1c800000800780b */ /* 0x000fc60003fae000 */
[----:B------:R-:W-:Y:S01]  /*1a50*/  FFMA.FTZ R8, R27, R0, 0.0083824126049876213074 ;  /* 0x3c0956631b087423 */ /* 0x000fe20000010000 */
[----:B------:R-:W-:-:S03]  /*1a60*/  FSETP.NEU.AND P3, PT, R24, 128, PT ;  /* 0x430000001800780b */ /* 0x000fc60003f6d000 */
[----:B------:R-:W-:Y:S01]  /*1a70*/  FFMA.FTZ R8, R27, R8, 0.041667830199003219604 ;  /* 0x3d2aabe31b087423 */ /* 0x000fe20000010008 */
[----:B------:R-:W-:Y:S01]  /*1a80*/  @!P4 FADD R25, R25, R25 ;  /* 0x000000191919c221 */ /* 0x000fe20000000000 */
[----:B------:R-:W-:Y:S02]  /*1a90*/  FSETP.NEU.AND P4, PT, R3, RZ, PT ;  /* 0x000000ff0300720b */ /* 0x000fe40003f8d000 */
[----:B------:R-:W-:Y:S01]  /*1aa0*/  FFMA.FTZ R8, R27, R8, 0.16666397452354431152 ;  /* 0x3e2aa9f61b087423 */ /* 0x000fe20000010008 */
[----:B------:R-:W-:-:S03]  /*1ab0*/  FSEL R24, R24, 127, P3 ;  /* 0x42fe000018187808 */ /* 0x000fc60001800000 */
[----:B------:R-:W-:Y:S01]  /*1ac0*/  FFMA.FTZ R8, R27, R8, 0.49999994039535522461 ;  /* 0x3efffffe1b087423 */ /* 0x000fe20000010008 */
[----:B------:R-:W0:Y:S01]  /*1ad0*/  MUFU.EX2 R26, R24 ;  /* 0x00000018001a7308 */ /* 0x000e220000000800 */
[----:B------:R-:W-:Y:S02]  /*1ae0*/  FSEL R25, R25, +INF , !P6 ;  /* 0x7f80000019197808 */ /* 0x000fe40007000000 */
[----:B------:R-:W-:-:S04]  /*1af0*/  FMUL R8, R27, R8 ;  /* 0x000000081b087220 */ /* 0x000fc80000400000 */
[----:B------:R-:W-:Y:S01]  /*1b00*/  FFMA.FTZ R27, R27, R8, R27 ;  /* 0x000000081b1b7223 */ /* 0x000fe2000001001b */
[----:B------:R-:W-:Y:S01]  /*1b10*/  FSEL R8, R25, -1, P5 ;  /* 0xbf80000019087808 */ /* 0x000fe20002800000 */
[C---:B------:R-:W-:Y:S01]  /*1b20*/  @!P4 FADD R8, R3.reuse, R3 ;  /* 0x000000030308c221 */ /* 0x040fe20000000000 */
[----:B------:R-:W-:-:S04]  /*1b30*/  FSETP.GT.AND P4, PT, R3, RZ, PT ;  /* 0x000000ff0300720b */ /* 0x000fc80003f84000 */
[----:B------:R-:W-:Y:S01]  /*1b40*/  FSEL R8, R3, R8, P4 ;  /* 0x0000000803087208 */ /* 0x000fe20002000000 */
[----:B0-----:R-:W-:-:S04]  /*1b50*/  FADD R3, R26, -1 ;  /* 0xbf8000001a037421 */ /* 0x001fc80000000000 */
[----:B------:R-:W-:Y:S01]  /*1b60*/  FFMA.FTZ R3, R26, R27, R3 ;  /* 0x0000001b1a037223 */ /* 0x000fe20000010003 */
[----:B------:R-:W-:-:S04]  /*1b70*/  FMUL R26, R6, 1.4426950216293334961 ;  /* 0x3fb8aa3b061a7820 */ /* 0x000fc80000400000 */
        /* <DEDUP_REMOVED lines=8> */
[----:B------:R-:W-:-:S04]  /*1c00*/  FFMA.FTZ R24, R27, R0, 0.0083824126049876213074 ;  /* 0x3c0956631b187423 */ /* 0x000fc80000010000 */
[----:B------:R-:W-:-:S04]  /*1c10*/  FFMA.FTZ R24, R27, R24, 0.041667830199003219604 ;  /* 0x3d2aabe31b187423 */ /* 0x000fc80000010018 */
[----:B------:R-:W-:Y:S01]  /*1c20*/  FFMA.FTZ R24, R27, R24, 0.16666397452354431152 ;  /* 0x3e2aa9f61b187423 */ /* 0x000fe20000010018 */
[----:B------:R-:W-:-:S03]  /*1c30*/  FSETP.NEU.AND P4, PT, R25, 128, PT ;  /* 0x430000001900780b */ /* 0x000fc60003f8d000 */
[----:B------:R-:W-:Y:S01]  /*1c40*/  FFMA.FTZ R24, R27, R24, 0.49999994039535522461 ;  /* 0x3efffffe1b187423 */ /* 0x000fe20000010018 */
[----:B------:R-:W-:Y:S01]  /*1c50*/  @!P3 FADD R3, R3, R3 ;  /* 0x000000030303b221 */ /* 0x000fe20000000000 */
[----:B------:R-:W-:Y:S02]  /*1c60*/  FSETP.NEU.AND P3, PT, R7, RZ, PT ;  /* 0x000000ff0700720b */ /* 0x000fe40003f6d000 */
[----:B------:R-:W-:Y:S01]  /*1c70*/  FMUL R24, R27, R24 ;  /* 0x000000181b187220 */ /* 0x000fe20000400000 */
[----:B------:R-:W-:-:S03]  /*1c80*/  FSEL R25, R25, 127, P4 ;  /* 0x42fe000019197808 */ /* 0x000fc60002000000 */
[----:B------:R-:W-:Y:S02]  /*1c90*/  FFMA.FTZ R27, R27, R24, R27 ;  /* 0x000000181b1b7223 */ /* 0x000fe4000001001b */
[----:B------:R-:W0:Y:S01]  /*1ca0*/  MUFU.EX2 R24, R25 ;  /* 0x0000001900187308 */ /* 0x000e220000000800 */
[----:B------:R-:W-:-:S04]  /*1cb0*/  FSEL R3, R3, +INF , !P6 ;  /* 0x7f80000003037808 */ /* 0x000fc80007000000 */
[----:B------:R-:W-:Y:S01]  /*1cc0*/  FSEL R26, R3, -1, P5 ;  /* 0xbf800000031a7808 */ /* 0x000fe20002800000 */
[C---:B------:R-:W-:Y:S01]  /*1cd0*/  @!P3 FADD R26, R7.reuse, R7 ;  /* 0x00000007071ab221 */ /* 0x040fe20000000000 */
[----:B------:R-:W-:-:S04]  /*1ce0*/  FSETP.GT.AND P3, PT, R7, RZ, PT ;  /* 0x000000ff0700720b */ /* 0x000fc80003f64000 */
[----:B------:R-:W-:Y:S01]  /*1cf0*/  FSEL R3, R7, R26, P3 ;  /* 0x0000001a07037208 */ /* 0x000fe20001800000 */
[----:B0-----:R-:W-:Y:S01]  /*1d00*/  FADD R7, R24, -1 ;  /* 0xbf80000018077421 */ /* 0x001fe20000000000 */
[----:B------:R-:W-:-:S03]  /*1d10*/  FSETP.NEU.AND P5, PT, R6, RZ, PT ;  /* 0x000000ff0600720b */ /* 0x000fc60003fad000 */
[----:B------:R-:W-:Y:S01]  /*1d20*/  FFMA.FTZ R7, R24, R27, R7 ;  /* 0x0000001b18077223 */ /* 0x000fe20000010007 */
[----:B------:R-:W-:-:S03]  /*1d30*/  FSETP.GT.AND P3, PT, R25, 128, PT ;  /* 0x430000001900780b */ /* 0x000fc60003f64000 */
[----:B------:R-:W-:Y:S01]  /*1d40*/  @!P4 FADD R7, R7, R7 ;  /* 0x000000070707c221 */ /* 0x000fe20000000000 */
[----:B------:R-:W-:-:S04]  /*1d50*/  FSETP.GEU.AND P4, PT, R25, -25, PT ;  /* 0xc1c800001900780b */ /* 0x000fc80003f8e000 */
[----:B------:R-:W-:Y:S02]  /*1d60*/  FSEL R7, R7, +INF , !P3 ;  /* 0x7f80000007077808 */ /* 0x000fe40005800000 */
[C---:B------:R-:W-:Y:S02]  /*1d70*/  FSETP.GT.AND P3, PT, R6.reuse, RZ, PT ;  /* 0x000000ff0600720b */ /* 0x040fe40003f64000 */
[----:B------:R-:W-:Y:S01]  /*1d80*/  FSEL R25, R7, -1, P4 ;  /* 0xbf80000007197808 */ /* 0x000fe20002000000 */
[----:B------:R-:W-:-:S05]  /*1d90*/  @!P5 FADD R25, R6, R6 ;  /* 0x000000060619d221 */ /* 0x000fca0000000000 */
[----:B------:R-:W-:Y:S01]  /*1da0*/  FSEL R24, R6, R25, P3 ;  /* 0x0000001906187208 */ /* 0x000fe20001800000 */
[----:B------:R-:W-:-:S04]  /*1db0*/  FADD R7, R10, R3 ;  /* 0x000000030a077221 */ /* 0x000fc80000000000 */
[----:B------:R-:W-:Y:S01]  /*1dc0*/  FADD R6, R9, R24 ;  /* 0x0000001809067221 */ /* 0x000fe20000000000 */
[----:B------:R-:W-:-:S03]  /*1dd0*/  FMUL R27, R7, 1.4426950216293334961 ;  /* 0x3fb8aa3b071b7820 */ /* 0x000fc60000400000 */
[----:B------:R-:W-:Y:S01]  /*1de0*/  FMUL R25, R6, 1.4426950216293334961 ;  /* 0x3fb8aa3b06197820 */ /* 0x000fe20000400000 */
[----:B------:R-:W0:Y:S01]  /*1df0*/  FRND R26, R27 ;  /* 0x0000001b001a7307 */ /* 0x000e220000201000 */
[----:B------:R-:W-:Y:S01]  /*1e00*/  FSETP.GT.AND P4, PT, R3, -R10, PT ;  /* 0x8000000a0300720b */ /* 0x000fe20003f84000 */
[----:B------:R-:W-:-:S06]  /*1e10*/  FADD.FTZ R10, |R7|, -RZ ;  /* 0x800000ff070a7221 */ /* 0x000fcc0000010200 */
[----:B------:R-:W1:Y:S01]  /*1e20*/  FRND R25, R25 ;  /* 0x0000001900197307 */ /* 0x000e620000201000 */
[----:B------:R-:W-:Y:S01]  /*1e30*/  FADD.FTZ R3, |R6|, -RZ ;  /* 0x800000ff06037221 */ /* 0x000fe20000010200 */
[----:B------:R-:W-:-:S04]  /*1e40*/  FSETP.GEU.AND P5, PT, R10, 0.40999999642372131348, PT ;  /* 0x3ed1eb850a00780b */ /* 0x000fc80003fae000 */
[----:B------:R-:W-:Y:S02]  /*1e50*/  FSETP.GEU.AND P3, PT, R3, 0.40999999642372131348, PT ;  /* 0x3ed1eb850300780b */ /* 0x000fe40003f6e000 */
[----:B0-----:R-:W-:Y:S02]  /*1e60*/  FSEL R26, R26, RZ, P5 ;  /* 0x000000ff1a1a7208 */ /* 0x001fe40002800000 */
[----:B-1----:R-:W-:Y:S02]  /*1e70*/  FSEL R3, R25, RZ, P3 ;  /* 0x000000ff19037208 */ /* 0x002fe40001800000 */
[----:B------:R-:W-:Y:S01]  /*1e80*/  FSETP.GT.AND P3, PT, R24, -R9, PT ;  /* 0x800000091800720b */ /* 0x000fe20003f64000 */
[C---:B------:R-:W-:Y:S02]  /*1e90*/  FFMA.FTZ R9, -R26.reuse, 0.693145751953125, R7 ;  /* 0x3f3172001a097823 */ /* 0x040fe40000010107 */
[----:B------:R-:W-:Y:S02]  /*1ea0*/  FFMA.FTZ R10, -R3, 0.693145751953125, R6 ;  /* 0x3f317200030a7823 */ /* 0x000fe40000010106 */
[----:B------:R-:W-:-:S02]  /*1eb0*/  FFMA.FTZ R25, -R26, 1.428606765330187045e-06, R9 ;  /* 0x35bfbe8e1a197823 */ /* 0x000fc40000010109 */
[----:B------:R-:W-:-:S04]  /*1ec0*/  FFMA.FTZ R9, -R3, 1.428606765330187045e-06, R10 ;  /* 0x35bfbe8e03097823 */ /* 0x000fc8000001010a */
[----:B------:R-:W-:-:S04]  /*1ed0*/  FFMA.FTZ R24, R9, R0, 0.0083824126049876213074 ;  /* 0x3c09566309187423 */ /* 0x000fc80000010000 */
[----:B------:R-:W-:-:S04]  /*1ee0*/  FFMA.FTZ R24, R9, R24, 0.041667830199003219604 ;  /* 0x3d2aabe309187423 */ /* 0x000fc80000010018 */
[----:B------:R-:W-:-:S04]  /*1ef0*/  FFMA.FTZ R24, R9, R24, 0.16666397452354431152 ;  /* 0x3e2aa9f609187423 */ /* 0x000fc80000010018 */
[----:B------:R-:W-:Y:S01]  /*1f00*/  FFMA.FTZ R24, R9, R24, 0.49999994039535522461 ;  /* 0x3efffffe09187423 */ /* 0x000fe20000010018 */
[----:B------:R-:W-:-:S03]  /*1f10*/  FFMA.FTZ R10, R25, R0, 0.0083824126049876213074 ;  /* 0x3c095663190a7423 */ /* 0x000fc60000010000 */
[----:B------:R-:W-:Y:S01]  /*1f20*/  FMUL R24, R9, R24 ;  /* 0x0000001809187220 */ /* 0x000fe20000400000 */
[----:B------:R-:W-:-:S03]  /*1f30*/  FFMA.FTZ R10, R25, R10, 0.041667830199003219604 ;  /* 0x3d2aabe3190a7423 */ /* 0x000fc6000001000a */
[----:B------:R-:W-:Y:S01]  /*1f40*/  FFMA.FTZ R9, R9, R24, R9 ;  /* 0x0000001809097223 */ /* 0x000fe20000010009 */
[----:B------:R-:W-:Y:S01]  /*1f50*/  FADD R24, R11, R8 ;  /* 0x000000080b187221 */ /* 0x000fe20000000000 */
[----:B------:R-:W-:-:S03]  /*1f60*/  FFMA.FTZ R10, R25, R10, 0.16666397452354431152 ;  /* 0x3e2aa9f6190a7423 */ /* 0x000fc6000001000a */
[----:B------:R-:W-:Y:S01]  /*1f70*/  FMUL R28, R24, 1.4426950216293334961 ;  /* 0x3fb8aa3b181c7820 */ /* 0x000fe20000400000 */
[----:B------:R-:W-:-:S04]  /*1f80*/  FFMA.FTZ R10, R25, R10, 0.49999994039535522461 ;  /* 0x3efffffe190a7423 */ /* 0x000fc8000001000a */
[C---:B------:R-:W-:Y:S01]  /*1f90*/  FMUL R10, R25.reuse, R10 ;  /* 0x0000000a190a7220 */ /* 0x040fe20000400000 */
[----:B------:R-:W0:Y:S03]  /*1fa0*/  FRND R28, R28 ;  /* 0x0000001c001c7307 */ /* 0x000e260000201000 */
[----:B------:R-:W-:Y:S01]  /*1fb0*/  FFMA.FTZ R10, R25, R10, R25 ;  /* 0x0000000a190a7223 */ /* 0x000fe20000010019 */
[----:B------:R-:W-:-:S05]  /*1fc0*/  FADD.FTZ R25, |R24|, -RZ ;  /* 0x800000ff18197221 */ /* 0x000fca0000010200 */
[----:B------:R-:W-:-:S04]  /*1fd0*/  FSETP.GEU.AND P5, PT, R25, 0.40999999642372131348, PT ;  /* 0x3ed1eb851900780b */ /* 0x000fc80003fae000 */
[----:B0-----:R-:W-:Y:S02]  /*1fe0*/  FSEL R27, R28, RZ, P5 ;  /* 0x000000ff1c1b7208 */ /* 0x001fe40002800000 */
[----:B------:R-:W-:-:S03]  /*1ff0*/  FSETP.NEU.AND P5, PT, R26, 128, PT ;  /* 0x430000001a00780b */ /* 0x000fc60003fad000 */
[----:B------:R-:W-:Y:S01]  /*2000*/  FFMA.FTZ R25, -R27, 0.693145751953125, R24 ;  /* 0x3f3172001b197823 */ /* 0x000fe20000010118 */
[----:B------:R-:W-:-:S03]  /*2010*/  FSEL R26, R26, 127, P5 ;  /* 0x42fe00001a1a7808 */ /* 0x000fc60002800000 */
[----:B------:R-:W-:Y:S02]  /*2020*/  FFMA.FTZ R25, -R27, 1.428606765330187045e-06, R25 ;  /* 0x35bfbe8e1b197823 */ /* 0x000fe40000010119 */
[----:B------:R-:W0:Y:S01]  /*2030*/  MUFU.EX2 R27, R26 ;  /* 0x0000001a001b7308 */ /* 0x000e220000000800 */
[----:B------:R-:W-:Y:S01]  /*2040*/  FSEL R13, R13, R22, P0 ;  /* 0x000000160d0d7208 */ /* 0x000fe20000000000 */
[----:B------:R-:W-:Y:S01]  /*2050*/  FFMA.FTZ R0, R25, R0, 0.0083824126049876213074 ;  /* 0x3c09566319007423 */ /* 0x000fe20000010000 */
[----:B------:R-:W-:Y:S02]  /*2060*/  FSETP.NEU.AND P6, PT, R7, RZ, PT ;  /* 0x000000ff0700720b */ /* 0x000fe40003fcd000 */
[----:B------:R-:W-:Y:S01]  /*2070*/  FSETP.GT.AND P0, PT, R8, -R11, PT ;  /* 0x8000000b0800720b */ /* 0x000fe20003f04000 */
[----:B------:R-:W-:Y:S01]  /*2080*/  FFMA.FTZ R0, R25, R0, 0.041667830199003219604 ;  /* 0x3d2aabe319007423 */ /* 0x000fe20000010000 */
[----:B0-----:R-:W-:-:S04]  /*2090*/  FADD R22, R27, -1 ;  /* 0xbf8000001b167421 */ /* 0x001fc80000000000 */
[----:B------:R-:W-:Y:S01]  /*20a0*/  FFMA.FTZ R10, R27, R10, R22 ;  /* 0x0000000a1b0a7223 */ /* 0x000fe20000010016 */
[----:B------:R-:W-:-:S03]  /*20b0*/  FADD R8, R11, R8 ;  /* 0x000000080b087221 */ /* 0x000fc60000000000 */
[----:B------:R-:W-:Y:S01]  /*20c0*/  @!P5 FADD R10, R10, R10 ;  /* 0x0000000a0a0ad221 */ /* 0x000fe20000000000 */
[----:B------:R-:W-:Y:S01]  /*20d0*/  FSETP.GT.AND P5, PT, R26, 128, PT ;  /* 0x430000001a00780b */ /* 0x000fe20003fa4000 */
[----:B------:R-:W-:Y:S01]  /*20e0*/  FFMA.FTZ R0, R25, R0, 0.16666397452354431152 ;  /* 0x3e2aa9f619007423 */ /* 0x000fe20000010000 */
[----:B------:R-:W-:Y:S02]  /*20f0*/  FADD.FTZ R22, |R8|, -RZ ;  /* 0x800000ff08167221 */ /* 0x000fe40000010200 */
[----:B------:R-:W-:Y:S02]  /*2100*/  FSEL R11, R10, +INF , !P5 ;  /* 0x7f8000000a0b7808 */ /* 0x000fe40006800000 */
[----:B------:R-:W-:Y:S01]  /*2110*/  FSETP.GEU.AND P5, PT, R26, -25, PT ;  /* 0xc1c800001a00780b */ /* 0x000fe20003fae000 */
[----:B------:R-:W-:Y:S01]  /*2120*/  FADD R10, R7, R7 ;  /* 0x00000007070a7221 */ /* 0x000fe20000000000 */
[----:B------:R-:W-:Y:S02]  /*2130*/  FFMA.FTZ R0, R25, R0, 0.49999994039535522461 ;  /* 0x3efffffe19007423 */ /* 0x000fe40000010000 */
[----:B------:R-:W-:-:S02]  /*2140*/  @P6 FSEL R10, R11, -1, P5 ;  /* 0xbf8000000b0a6808 */ /* 0x000fc40002800000 */
[----:B------:R-:W-:Y:S02]  /*2150*/  FSETP.NEU.AND P6, PT, R3, 128, PT ;  /* 0x430000000300780b */ /* 0x000fe40003fcd000 */
[----:B------:R-:W-:Y:S01]  /*2160*/  FSETP.GEU.AND P5, PT, R22, 0.40999999642372131348, PT ;  /* 0x3ed1eb851600780b */ /* 0x000fe20003fae000 */
[----:B------:R-:W-:Y:S01]  /*2170*/  FMUL R22, R25, R0 ;  /* 0x0000000019167220 */ /* 0x000fe20000400000 */
[----:B------:R-:W-:-:S03]  /*2180*/  FSEL R3, R3, 127, P6 ;  /* 0x42fe000003037808 */ /* 0x000fc60003000000 */
[----:B------:R-:W-:Y:S01]  /*2190*/  FFMA.FTZ R25, R25, R22, R25 ;  /* 0x0000001619197223 */ /* 0x000fe20000010019 */
[----:B------:R-:W-:Y:S01]  /*21a0*/  FMUL R22, R8, 1.4426950216293334961 ;  /* 0x3fb8aa3b08167820 */ /* 0x000fe20000400000 */
[----:B------:R-:W0:Y:S08]  /*21b0*/  MUFU.EX2 R0, R3 ;  /* 0x0000000300007308 */ /* 0x000e300000000800 */
[----:B------:R-:W1:Y:S01]  /*21c0*/  FRND R22, R22 ;  /* 0x0000001600167307 */ /* 0x000e620000201000 */
[----:B0-----:R-:W-:-:S04]  /*21d0*/  FADD R11, R0, -1 ;  /* 0xbf800000000b7421 */ /* 0x001fc80000000000 */
[----:B------:R-:W-:Y:S01]  /*21e0*/  FFMA.FTZ R9, R0, R9, R11 ;  /* 0x0000000900097223 */ /* 0x000fe2000001000b */
[----:B-1----:R-:W-:Y:S02]  /*21f0*/  FSEL R0, R22, RZ, P5 ;  /* 0x000000ff16007208 */ /* 0x002fe40002800000 */
[----:B------:R-:W-:Y:S01]  /*2200*/  FSETP.NEU.AND P5, PT, R6, RZ, PT ;  /* 0x000000ff0600720b */ /* 0x000fe20003fad000 */
[----:B------:R-:W-:Y:S01]  /*2210*/  @!P6 FADD R9, R9, R9 ;  /* 0x000000090909e221 */ /* 0x000fe20000000000 */
[----:B------:R-:W-:-:S04]  /*2220*/  FSETP.GT.AND P6, PT, R3, 128, PT ;  /* 0x430000000300780b */ /* 0x000fc80003fc4000 */
[----:B------:R-:W-:Y:S02]  /*2230*/  FSEL R9, R9, +INF , !P6 ;  /* 0x7f80000009097808 */ /* 0x000fe40007000000 */
[----:B------:R-:W-:Y:S01]  /*2240*/  FSETP.GEU.AND P6, PT, R3, -25, PT ;  /* 0xc1c800000300780b */ /* 0x000fe20003fce000 */
[----:B------:R-:W-:-:S04]  /*2250*/  FADD R11, R6, R6 ;  /* 0x00000006060b7221 */ /* 0x000fc80000000000 */
[----:B------:R-:W-:Y:S02]  /*2260*/  @P5 FSEL R11, R9, -1, P6 ;  /* 0xbf800000090b5808 */ /* 0x000fe40003000000 */
[----:B------:R-:W-:-:S04]  /*2270*/  FSETP.NEU.AND P5, PT, R0, 128, PT ;  /* 0x430000000000780b */ /* 0x000fc80003fad000 */
[----:B------:R-:W-:-:S04]  /*2280*/  FSEL R0, R0, 127, P5 ;  /* 0x42fe000000007808 */ /* 0x000fc80002800000 */
[----:B------:R-:W0:Y:S02]  /*2290*/  MUFU.EX2 R3, R0 ;  /* 0x0000000000037308 */ /* 0x000e240000000800 */
[----:B0-----:R-:W-:-:S04]  /*22a0*/  FADD R22, R3, -1 ;  /* 0xbf80000003167421 */ /* 0x001fc80000000000 */
[----:B------:R-:W-:-:S04]  /*22b0*/  FFMA.FTZ R22, R3, R25, R22 ;  /* 0x0000001903167223 */ /* 0x000fc80000010016 */
[----:B------:R-:W-:Y:S01]  /*22c0*/  @!P5 FADD R22, R22, R22 ;  /* 0x000000161616d221 */ /* 0x000fe20000000000 */
[----:B------:R-:W-:Y:S02]  /*22d0*/  FSETP.NEU.AND P5, PT, R8, RZ, PT ;  /* 0x000000ff0800720b */ /* 0x000fe40003fad000 */
[----:B------:R-:W0:Y:S01]  /*22e0*/  LDC.64 R8, c[0x0][0x218] ;  /* 0x00008600ff087b82 */ /* 0x000e220000000a00 */
[----:B------:R-:W-:-:S04]  /*22f0*/  FSETP.GT.AND P6, PT, R0, 128, PT ;  /* 0x430000000000780b */ /* 0x000fc80003fc4000 */
[----:B------:R-:W-:Y:S02]  /*2300*/  FSEL R22, R22, +INF , !P6 ;  /* 0x7f80000016167808 */ /* 0x000fe40007000000 */
[----:B------:R-:W-:-:S04]  /*2310*/  FSETP.GEU.AND P6, PT, R0, -25, PT ;  /* 0xc1c800000000780b */ /* 0x000fc80003fce000 */
[----:B------:R-:W-:Y:S01]  /*2320*/  FSEL R25, R22, -1, P6 ;  /* 0xbf80000016197808 */ /* 0x000fe20003000000 */
[----:B------:R-:W-:Y:S01]  /*2330*/  @!P5 FADD R25, R24, R24 ;  /* 0x000000181819d221 */ /* 0x000fe20000000000 */
[----:B------:R-:W-:Y:S02]  /*2340*/  FSEL R12, R12, R21, P1 ;  /* 0x000000150c0c7208 */ /* 0x000fe40000800000 */
[----:B------:R-:W-:Y:S01]  /*2350*/  FSEL R10, R7, R10, P4 ;  /* 0x0000000a070a7208 */ /* 0x000fe20002000000 */
[----:B------:R-:W-:Y:S01]  /*2360*/  STG.E.128 desc[UR4][R4.64+0x800], R16 ;  /* 0x0008001004007986 */ /* 0x000fe2000c101d04 */
[----:B0-----:R-:W-:Y:S01]  /*2370*/  IMAD.WIDE R2, R2, 0x4, R8 ;  /* 0x0000000402027825 */ /* 0x001fe200078e0208 */
[----:B------:R-:W-:Y:S02]  /*2380*/  FSEL R9, R6, R11, P3 ;  /* 0x0000000b06097208 */ /* 0x000fe40001800000 */
[----:B------:R-:W-:Y:S02]  /*2390*/  FSEL R8, R20, R23, P2 ;  /* 0x0000001714087208 */ /* 0x000fe40001000000 */
[----:B------:R-:W-:Y:S01]  /*23a0*/  FSEL R11, R24, R25, P0 ;  /* 0x00000019180b7208 */ /* 0x000fe20000000000 */
[----:B------:R-:W-:Y:S04]  /*23b0*/  STG.E.128 desc[UR4][R2.64], R12 ;  /* 0x0000000c02007986 */ /* 0x000fe8000c101d04 */
[----:B------:R-:W-:Y:S01]  /*23c0*/  STG.E.128 desc[UR4][R2.64+0x800], R8 ;  /* 0x0008000802007986 */ /* 0x000fe2000c101d04 */
[----:B------:R-:W-:Y:S05]  /*23d0*/  EXIT ;  /* 0x000000000000794d */ /* 0x000fea0003800000 */
.L_x_0:
[----:B------:R-:W-:-:S00]  /*23e0*/  BRA `(.L_x_0) ;  /* 0xfffffffc00fc7947 */ /* 0x000fc0000383ffff */
[----:B------:R-:W-:-:S00]  /*23f0*/  NOP ;  /* 0x0000000000007918 */ /* 0x000fc00000000000 */
        /* <DEDUP_REMOVED lines=8> */
.L_x_1:


//--------------------- .nv.global.init           --------------------------
	.section	.nv.global.init,"aw",@progbits
.nv.global.init:
	.type		_$_str,@object
	.size		_$_str,(_$_str_$_2 - _$_str)
_$_str:
        /*0000*/ 	.byte	0x5f, 0x5f, 0x43, 0x55, 0x44, 0x41, 0x5f, 0x46, 0x54, 0x5a, 0x00
	.type		_$_str_$_2,@object
	.size		_$_str_$_2,(.L_1 - _$_str_$_2)
_$_str_$_2:
        /*000b*/ 	.byte	0x5f, 0x5f, 0x43, 0x55, 0x44, 0x41, 0x5f, 0x50, 0x52, 0x45, 0x43, 0x5f, 0x53, 0x51, 0x52, 0x54
        /*001b*/ 	.byte	0x00
.L_1:


//--------------------- .nv.constant0.triton_poi_fused__native_batch_norm_legit_no_training_add_convolution_elu_16 --------------------------
	.section	.nv.constant0.triton_poi_fused__native_batch_norm_legit_no_training_add_convolution_elu_16,"a",@progbits
	.sectionflags	@""
	.align	4
.nv.constant0.triton_poi_fused__native_batch_norm_legit_no_training_add_convolution_elu_16:
	.zero		596
